	.target	sm_100a

	.elftype	@"ET_EXEC"


//--------------------- .note.nv.tkinfo           --------------------------
	.section	.note.nv.tkinfo,"",@"SHT_NOTE"
	.sectionflags	@"SHF_NOTE_NV_TKINFO"
	.tkinfo
        /*0018*/ 	.word	0x00000081
        /*0030*/ 	.string	""
        /*0030*/ 	.string	"ptxas-blackwell"
        /*0030*/ 	.string	"Cuda compilation tools, release 12.9, V12.9.86"
        /*0030*/ 	.string	"Build cuda_12.9.r12.9/compiler.36037853_0"
        /*0030*/ 	.string	"-v  -suppress-debug-info  -lineinfo  -arch sm_100a "



//--------------------- .note.nv.cuver            --------------------------
	.section	.note.nv.cuver,"",@"SHT_NOTE"
	.sectionflags	@"SHF_NOTE_NV_CUVER"
        /*0018*/ 	.short	0x0001
        /*001a*/ 	.short	0x0064
        /*001c*/ 	.short	0x0001
        /*001e*/ 	.short	0x0000
        /*0020*/ 	.short	0x0001
        /*0022*/ 	.short	0x0000


//--------------------- .nv.info                  --------------------------
	.section	.nv.info,"",@"SHT_CUDA_INFO"
	.align	4


	//----- nvinfo : EIATTR_REGCOUNT
	.align		4
        /*0000*/ 	.byte	0x04, 0x2f
        /*0002*/ 	.short	(.L_4 - .L_3)
	.align		4
.L_3:
        /*0004*/ 	.word	index@(gluon_tcgen05)
        /*0008*/ 	.word	0x00000027


	//----- nvinfo : EIATTR_FRAME_SIZE
	.align		4
.L_4:
        /*000c*/ 	.byte	0x04, 0x11
        /*000e*/ 	.short	(.L_6 - .L_5)
	.align		4
.L_5:
        /*0010*/ 	.word	index@($__internal_2_$__cuda_sm10x_tcgen05_guardrail_trap_unallocated_columns_being_dealloced)
        /*0014*/ 	.word	0x00000000


	//----- nvinfo : EIATTR_FRAME_SIZE
	.align		4
.L_6:
        /*0018*/ 	.byte	0x04, 0x11
        /*001a*/ 	.short	(.L_8 - .L_7)
	.align		4
.L_7:
        /*001c*/ 	.word	index@($__internal_1_$__cuda_sm10x_tcgen05_guardrail_trap_phase_invalid_during_alloc)
        /*0020*/ 	.word	0x00000000


	//----- nvinfo : EIATTR_FRAME_SIZE
	.align		4
.L_8:
        /*0024*/ 	.byte	0x04, 0x11
        /*0026*/ 	.short	(.L_10 - .L_9)
	.align		4
.L_9:
        /*0028*/ 	.word	index@($__internal_0_$__cuda_sm10x_tcgen05_guardrail_trap_col_being_dealloced_not_returned_by_alloc)
        /*002c*/ 	.word	0x00000000


	//----- nvinfo : EIATTR_FRAME_SIZE
	.align		4
.L_10:
        /*0030*/ 	.byte	0x04, 0x11
        /*0032*/ 	.short	(.L_12 - .L_11)
	.align		4
.L_11:
        /*0034*/ 	.word	index@(gluon_tcgen05)
        /*0038*/ 	.word	0x00000000


	//----- nvinfo : EIATTR_MIN_STACK_SIZE
	.align		4
.L_12:
        /*003c*/ 	.byte	0x04, 0x12
        /*003e*/ 	.short	(.L_14 - .L_13)
	.align		4
.L_13:
        /*0040*/ 	.word	index@(gluon_tcgen05)
        /*0044*/ 	.word	0x00000000
.L_14:


//--------------------- .nv.info.gluon_tcgen05    --------------------------
	.section	.nv.info.gluon_tcgen05,"",@"SHT_CUDA_INFO"
	.sectionflags	@""
	.align	4


	//----- nvinfo : EIATTR_CUDA_API_VERSION
	.align		4
        /*0000*/ 	.byte	0x04, 0x37
        /*0002*/ 	.short	(.L_16 - .L_15)
.L_15:
        /*0004*/ 	.word	0x00000081


	//----- nvinfo : EIATTR_KPARAM_INFO
	.align		4
.L_16:
        /*0008*/ 	.byte	0x04, 0x17
        /*000a*/ 	.short	(.L_18 - .L_17)
.L_17:
        /*000c*/ 	.word	0x00000000
        /*0010*/ 	.short	0x000a
        /*0012*/ 	.short	0x0048
        /*0014*/ 	.byte	0x00, 0xf4, 0x21, 0x00


	//----- nvinfo : EIATTR_KPARAM_INFO
	.align		4
.L_18:
        /*0018*/ 	.byte	0x04, 0x17
        /*001a*/ 	.short	(.L_20 - .L_19)
.L_19:
        /*001c*/ 	.word	0x00000000
        /*0020*/ 	.short	0x0009
        /*0022*/ 	.short	0x0040
        /*0024*/ 	.byte	0x00, 0xf4, 0x21, 0x00


	//----- nvinfo : EIATTR_KPARAM_INFO
	.align		4
.L_20:
        /*0028*/ 	.byte	0x04, 0x17
        /*002a*/ 	.short	(.L_22 - .L_21)
.L_21:
        /*002c*/ 	.word	0x00000000
        /*0030*/ 	.short	0x0008
        /*0032*/ 	.short	0x0038
        /*0034*/ 	.byte	0x00, 0xf0, 0x21, 0x00


	//----- nvinfo : EIATTR_KPARAM_INFO
	.align		4
.L_22:
        /*0038*/ 	.byte	0x04, 0x17
        /*003a*/ 	.short	(.L_24 - .L_23)
.L_23:
        /*003c*/ 	.word	0x00000000
        /*0040*/ 	.short	0x0007
        /*0042*/ 	.short	0x0030
        /*0044*/ 	.byte	0x00, 0xf0, 0x21, 0x00


	//----- nvinfo : EIATTR_KPARAM_INFO
	.align		4
.L_24:
        /*0048*/ 	.byte	0x04, 0x17
        /*004a*/ 	.short	(.L_26 - .L_25)
.L_25:
        /*004c*/ 	.word	0x00000000
        /*0050*/ 	.short	0x0006
        /*0052*/ 	.short	0x0028
        /*0054*/ 	.byte	0x00, 0xf0, 0x21, 0x00


	//----- nvinfo : EIATTR_KPARAM_INFO
	.align		4
.L_26:
        /*0058*/ 	.byte	0x04, 0x17
        /*005a*/ 	.short	(.L_28 - .L_27)
.L_27:
        /*005c*/ 	.word	0x00000000
        /*0060*/ 	.short	0x0005
        /*0062*/ 	.short	0x0020
        /*0064*/ 	.byte	0x00, 0xf0, 0x11, 0x00


	//----- nvinfo : EIATTR_KPARAM_INFO
	.align		4
.L_28:
        /*0068*/ 	.byte	0x04, 0x17
        /*006a*/ 	.short	(.L_30 - .L_29)
.L_29:
        /*006c*/ 	.word	0x00000000
        /*0070*/ 	.short	0x0004
        /*0072*/ 	.short	0x001c
        /*0074*/ 	.byte	0x00, 0xf0, 0x11, 0x00


	//----- nvinfo : EIATTR_KPARAM_INFO
	.align		4
.L_30:
        /*0078*/ 	.byte	0x04, 0x17
        /*007a*/ 	.short	(.L_32 - .L_31)
.L_31:
        /*007c*/ 	.word	0x00000000
        /*0080*/ 	.short	0x0003
        /*0082*/ 	.short	0x0018
        /*0084*/ 	.byte	0x00, 0xf0, 0x11, 0x00


	//----- nvinfo : EIATTR_KPARAM_INFO
	.align		4
.L_32:
        /*0088*/ 	.byte	0x04, 0x17
        /*008a*/ 	.short	(.L_34 - .L_33)
.L_33:
        /*008c*/ 	.word	0x00000000
        /*0090*/ 	.short	0x0002
        /*0092*/ 	.short	0x0010
        /*0094*/ 	.byte	0x00, 0xf4, 0x21, 0x00


	//----- nvinfo : EIATTR_KPARAM_INFO
	.align		4
.L_34:
        /*0098*/ 	.byte	0x04, 0x17
        /*009a*/ 	.short	(.L_36 - .L_35)
.L_35:
        /*009c*/ 	.word	0x00000000
        /*00a0*/ 	.short	0x0001
        /*00a2*/ 	.short	0x0008
        /*00a4*/ 	.byte	0x00, 0xf4, 0x21, 0x00


	//----- nvinfo : EIATTR_KPARAM_INFO
	.align		4
.L_36:
        /*00a8*/ 	.byte	0x04, 0x17
        /*00aa*/ 	.short	(.L_38 - .L_37)
.L_37:
        /*00ac*/ 	.word	0x00000000
        /*00b0*/ 	.short	0x0000
        /*00b2*/ 	.short	0x0000
        /*00b4*/ 	.byte	0x00, 0xf4, 0x21, 0x00


	//----- nvinfo : EIATTR_AT_ENTRY_FRAGMENTS
	.align		4
.L_38:
        /*00b8*/ 	.byte	0x04, 0x4f
        /*00ba*/ 	.short	(.L_40 - .L_39)


	//   ....[0]....
.L_39:
        /*00bc*/ 	.word	0x00000004


	//----- nvinfo : EIATTR_RESERVED_SMEM_USED
	.align		4
.L_40:
        /*00c0*/ 	.byte	0x01, 0x41
	.zero		2


	//----- nvinfo : EIATTR_SPARSE_MMA_MASK
	.align		4
        /*00c4*/ 	.byte	0x03, 0x50
        /*00c6*/ 	.short	0x0000


	//----- nvinfo : EIATTR_TCGEN05_1CTA_USED
	.align		4
        /*00c8*/ 	.byte	0x01, 0x51
	.zero		2


	//----- nvinfo : EIATTR_MAXREG_COUNT
	.align		4
        /*00cc*/ 	.byte	0x03, 0x1b
        /*00ce*/ 	.short	0x00ff


	//----- nvinfo : EIATTR_NUM_BARRIERS
	.align		4
        /*00d0*/ 	.byte	0x02, 0x4c
        /*00d2*/ 	.byte	0x01
	.zero		1


	//----- nvinfo : EIATTR_INT_WARP_WIDE_INSTR_OFFSETS
	.align		4
        /*00d4*/ 	.byte	0x04, 0x31
        /*00d6*/ 	.short	(.L_42 - .L_41)


	//   ....[0]....
.L_41:
        /*00d8*/ 	.word	0x00001750


	//   ....[1]....
        /*00dc*/ 	.word	0x00001770


	//   ....[2]....
        /*00e0*/ 	.word	0x000017f0


	//   ....[3]....
        /*00e4*/ 	.word	0x00001ae0


	//   ....[4]....
        /*00e8*/ 	.word	0x00001b30


	//   ....[5]....
        /*00ec*/ 	.word	0x00001b40


	//   ....[6]....
        /*00f0*/ 	.word	0x00001b70


	//   ....[7]....
        /*00f4*/ 	.word	0x00001f70


	//   ....[8]....
        /*00f8*/ 	.word	0x00001f80


	//   ....[9]....
        /*00fc*/ 	.word	0x000020f0


	//   ....[10]....
        /*0100*/ 	.word	0x00002150


	//   ....[11]....
        /*0104*/ 	.word	0x00002160


	//   ....[12]....
        /*0108*/ 	.word	0x000021a0


	//   ....[13]....
        /*010c*/ 	.word	0x00002660


	//   ....[14]....
        /*0110*/ 	.word	0x00002670


	//   ....[15]....
        /*0114*/ 	.word	0x000029b0


	//   ....[16]....
        /*0118*/ 	.word	0x000029c0


	//   ....[17]....
        /*011c*/ 	.word	0x00002d30


	//   ....[18]....
        /*0120*/ 	.word	0x00002d80


	//----- nvinfo : EIATTR_COOP_GROUP_MASK_REGIDS
	.align		4
.L_42:
        /*0124*/ 	.byte	0x04, 0x29
        /*0126*/ 	.short	(.L_44 - .L_43)


	//   ....[0]....
.L_43:
        /*0128*/ 	.word	0xffffffff


	//   ....[1]....
        /*012c*/ 	.word	0xffffffff


	//   ....[2]....
        /*0130*/ 	.word	0xffffffff


	//   ....[3]....
        /*0134*/ 	.word	0xffffffff


	//   ....[4]....
        /*0138*/ 	.word	0xffffffff


	//   ....[5]....
        /*013c*/ 	.word	0xffffffff


	//   ....[6]....
        /*0140*/ 	.word	0xffffffff


	//   ....[7]....
        /*0144*/ 	.word	0xffffffff


	//   ....[8]....
        /*0148*/ 	.word	0xffffffff


	//   ....[9]....
        /*014c*/ 	.word	0xffffffff


	//----- nvinfo : EIATTR_COOP_GROUP_INSTR_OFFSETS
	.align		4
.L_44:
        /*0150*/ 	.byte	0x04, 0x28
        /*0152*/ 	.short	(.L_46 - .L_45)


	//   ....[0]....
.L_45:
        /*0154*/ 	.word	0x00000050


	//   ....[1]....
        /*0158*/ 	.word	0x00000310


	//   ....[2]....
        /*015c*/ 	.word	0x00000500


	//   ....[3]....
        /*0160*/ 	.word	0x000009a0


	//   ....[4]....
        /*0164*/ 	.word	0x00000ae0


	//   ....[5]....
        /*0168*/ 	.word	0x00000fe0


	//   ....[6]....
        /*016c*/ 	.word	0x00001120


	//   ....[7]....
        /*0170*/ 	.word	0x00001610


	//   ....[8]....
        /*0174*/ 	.word	0x00002bc0


	//   ....[9]....
        /*0178*/ 	.word	0x00002e30


	//----- nvinfo : EIATTR_VRC_CTA_INIT_COUNT
	.align		4
.L_46:
        /*017c*/ 	.byte	0x02, 0x4a
        /*017e*/ 	.byte	0x80
	.zero		1


	//----- nvinfo : EIATTR_MBARRIER_INSTR_OFFSETS
	.align		4
        /*0180*/ 	.byte	0x04, 0x39
        /*0182*/ 	.short	(.L_48 - .L_47)


	//   ....[0]....
.L_47:
        /*0184*/ 	.word	0x00001810
        /*0188*/ 	.word	0x000000ff
        /*018c*/ 	.word	0x00018000
        /*0190*/ 	.short	0x0100
        /*0192*/ 	.byte	0x08
	.zero		1


	//   ....[1]....
        /*0194*/ 	.word	0x00001820
        /*0198*/ 	.word	0x000000ff
        /*019c*/ 	.word	0x00018020
        /*01a0*/ 	.short	0x0100
        /*01a2*/ 	.byte	0x08
	.zero		1


	//   ....[2]....
        /*01a4*/ 	.word	0x000018d0
        /*01a8*/ 	.word	0x000000ff
        /*01ac*/ 	.word	0x00018008
        /*01b0*/ 	.short	0x0100
        /*01b2*/ 	.byte	0x08
	.zero		1


	//   ....[3]....
        /*01b4*/ 	.word	0x000018e0
        /*01b8*/ 	.word	0x000000ff
        /*01bc*/ 	.word	0x00018028
        /*01c0*/ 	.short	0x0100
        /*01c2*/ 	.byte	0x08
	.zero		1


	//   ....[4]....
        /*01c4*/ 	.word	0x000019f0
        /*01c8*/ 	.word	0x000000ff
        /*01cc*/ 	.word	0x00018010
        /*01d0*/ 	.short	0x0100
        /*01d2*/ 	.byte	0x08
	.zero		1


	//   ....[5]....
        /*01d4*/ 	.word	0x00001a00
        /*01d8*/ 	.word	0x000000ff
        /*01dc*/ 	.word	0x00018030
        /*01e0*/ 	.short	0x0100
        /*01e2*/ 	.byte	0x08
	.zero		1


	//   ....[6]....
        /*01e4*/ 	.word	0x00001be0
        /*01e8*/ 	.word	0x000000ff
        /*01ec*/ 	.word	0x00018000
        /*01f0*/ 	.short	0x010a
        /*01f2*/ 	.byte	0x08
	.zero		1


	//   ....[7]....
        /*01f4*/ 	.word	0x00001fd0
        /*01f8*/ 	.word	0x000000ff
        /*01fc*/ 	.word	0x00018020
        /*0200*/ 	.short	0x010a
        /*0202*/ 	.byte	0x08
	.zero		1


	//   ....[8]....
        /*0204*/ 	.word	0x00002210
        /*0208*/ 	.word	0x000000ff
        /*020c*/ 	.word	0x00018000
        /*0210*/ 	.short	0x010a
        /*0212*/ 	.byte	0x2e
	.zero		1


	//   ....[9]....
        /*0214*/ 	.word	0x000026b0
        /*0218*/ 	.word	0x000000ff
        /*021c*/ 	.word	0x00018020
        /*0220*/ 	.short	0x010a
        /*0222*/ 	.byte	0x2e
	.zero		1


	//   ....[10]....
        /*0224*/ 	.word	0x00002790
        /*0228*/ 	.word	0x000000ff
        /*022c*/ 	.word	0x00018000
        /*0230*/ 	.short	0x0108
        /*0232*/ 	.byte	0x08
	.zero		1


	//   ....[11]....
        /*0234*/ 	.word	0x000027a0
        /*0238*/ 	.word	0x000000ff
        /*023c*/ 	.word	0x00018020
        /*0240*/ 	.short	0x0108
        /*0242*/ 	.byte	0x08
	.zero		1


	//   ....[12]....
        /*0244*/ 	.word	0x000027f0
        /*0248*/ 	.word	0x000000ff
        /*024c*/ 	.word	0x00018008
        /*0250*/ 	.short	0x0108
        /*0252*/ 	.byte	0x08
	.zero		1


	//   ....[13]....
        /*0254*/ 	.word	0x00002800
        /*0258*/ 	.word	0x000000ff
        /*025c*/ 	.word	0x00018028
        /*0260*/ 	.short	0x0108
        /*0262*/ 	.byte	0x08
	.zero		1


	//   ....[14]....
        /*0264*/ 	.word	0x00002850
        /*0268*/ 	.word	0x000000ff
        /*026c*/ 	.word	0x00018010
        /*0270*/ 	.short	0x0108
        /*0272*/ 	.byte	0x08
	.zero		1


	//   ....[15]....
        /*0274*/ 	.word	0x00002860
        /*0278*/ 	.word	0x000000ff
        /*027c*/ 	.word	0x00018030
        /*0280*/ 	.short	0x0108
        /*0282*/ 	.byte	0x08
	.zero		1


	//   ....[16]....
        /*0284*/ 	.word	0x00002e50
        /*0288*/ 	.word	0x000000ff
        /*028c*/ 	.word	0x00018000
        /*0290*/ 	.short	0x010a
        /*0292*/ 	.byte	0x08
	.zero		1


	//   ....[17]....
        /*0294*/ 	.word	0x00002e80
        /*0298*/ 	.word	0x000000ff
        /*029c*/ 	.word	0x00018020
        /*02a0*/ 	.short	0x010a
        /*02a2*/ 	.byte	0x08
	.zero		1


	//   ....[18]....
        /*02a4*/ 	.word	0x00002eb0
        /*02a8*/ 	.word	0x000000ff
        /*02ac*/ 	.word	0x00018000
        /*02b0*/ 	.short	0x010a
        /*02b2*/ 	.byte	0x2e
	.zero		1


	//   ....[19]....
        /*02b4*/ 	.word	0x00002ee0
        /*02b8*/ 	.word	0x000000ff
        /*02bc*/ 	.word	0x00018020
        /*02c0*/ 	.short	0x010a
        /*02c2*/ 	.byte	0x2e
	.zero		1


	//----- nvinfo : EIATTR_NUM_MBARRIERS
	.align		4
.L_48:
        /*02c4*/ 	.byte	0x03, 0x38
        /*02c6*/ 	.short	0x0006


	//----- nvinfo : EIATTR_EXIT_INSTR_OFFSETS
	.align		4
        /*02c8*/ 	.byte	0x04, 0x1c
        /*02ca*/ 	.short	(.L_50 - .L_49)


	//   ....[0]....
.L_49:
        /*02cc*/ 	.word	0x00002e40


	//----- nvinfo : EIATTR_REQNTID
	.align		4
.L_50:
        /*02d0*/ 	.byte	0x04, 0x10
        /*02d2*/ 	.short	(.L_52 - .L_51)
.L_51:
        /*02d4*/ 	.word	0x00000080
        /*02d8*/ 	.word	0x00000001
        /*02dc*/ 	.word	0x00000001


	//----- nvinfo : EIATTR_CRS_STACK_SIZE
	.align		4
.L_52:
        /*02e0*/ 	.byte	0x04, 0x1e
        /*02e2*/ 	.short	(.L_54 - .L_53)
.L_53:
        /*02e4*/ 	.word	0x00000000


	//----- nvinfo : EIATTR_CBANK_PARAM_SIZE
	.align		4
.L_54:
        /*02e8*/ 	.byte	0x03, 0x19
        /*02ea*/ 	.short	0x0050


	//----- nvinfo : EIATTR_PARAM_CBANK
	.align		4
        /*02ec*/ 	.byte	0x04, 0x0a
        /*02ee*/ 	.short	(.L_56 - .L_55)
	.align		4
.L_55:
        /*02f0*/ 	.word	index@(.nv.constant0.gluon_tcgen05)
        /*02f4*/ 	.short	0x0380
        /*02f6*/ 	.short	0x0050


	//----- nvinfo : EIATTR_SW_WAR
	.align		4
.L_56:
        /*02f8*/ 	.byte	0x04, 0x36
        /*02fa*/ 	.short	(.L_58 - .L_57)
.L_57:
        /*02fc*/ 	.word	0x00000008
.L_58:


//--------------------- .nv.compat                --------------------------
	.section	.nv.compat,"",@"SHT_CUDA_COMPAT_INFO"
	.align	4
        /*0000*/ 	.byte	0x02, 0x02, 0x02, 0x00, 0x02, 0x05, 0x05, 0x00, 0x02, 0x03, 0x03, 0x00, 0x02, 0x06, 0x01, 0x00


//--------------------- .nv.callgraph             --------------------------
	.section	.nv.callgraph,"",@"SHT_CUDA_CALLGRAPH"
	.align	4
	.sectionentsize	8
	.align		4
        /*0000*/ 	.word	0x00000000
	.align		4
        /*0004*/ 	.word	0xffffffff
	.align		4
        /*0008*/ 	.word	0x00000000
	.align		4
        /*000c*/ 	.word	0xfffffffe
	.align		4
        /*0010*/ 	.word	0x00000000
	.align		4
        /*0014*/ 	.word	0xfffffffd
	.align		4
        /*0018*/ 	.word	0x00000000
	.align		4
        /*001c*/ 	.word	0xfffffffc


//--------------------- .text.gluon_tcgen05       --------------------------
	.section	.text.gluon_tcgen05,"ax",@progbits
	.align	128
        .global         gluon_tcgen05
        .type           gluon_tcgen05,@function
        .size           gluon_tcgen05,(.L_x_81 - gluon_tcgen05)
        .other          gluon_tcgen05,@"STO_CUDA_ENTRY STV_DEFAULT"
gluon_tcgen05:
.text.gluon_tcgen05:
[----:B------:R-:W1:Y:S01]  /*0000*/  LDC R1, c[0x0][0x37c] ;  /* 0x0000df00ff017b82 */ /* 0x000e620000000800 */
[----:B------:R-:W2:Y:S02]  /*0010*/  S2R R0, SR_TID.X ;  /* 0x0000000000007919 */ /* 0x000ea40000002100 */
[----:B--2---:R-:W-:-:S13]  /*0020*/  ISETP.GE.U32.AND P2, PT, R0, 0x20, PT ;  /* 0x000000200000780c */ /* 0x004fda0003f46070 */
[----:B------:R-:W-:Y:S05]  /*0030*/  @P2 BRA `(.L_x_0) ;  /* 0x0000000000b82947 */ /* 0x000fea0003800000 */
[----:B------:R-:W2:Y:S01]  /*0040*/  S2UR UR6, SR_CgaCtaId ;  /* 0x00000000000679c3 */ /* 0x000ea20000008800 */
[----:B------:R-:W-:Y:S01]  /*0050*/  NOP ;  /* 0x0000000000007918 */ /* 0x000fe20000000000 */
[----:B------:R-:W-:Y:S02]  /*0060*/  UMOV UR4, 0x40 ;  /* 0x0000004000047882 */ /* 0x000fe40000000000 */
[----:B--2---:R-:W-:-:S09]  /*0070*/  ULEA UR4, UR6, UR4, 0x18 ;  /* 0x0000000406047291 */ /* 0x004fd2000f8ec0ff */
[----:B------:R-:W2:Y:S01]  /*0080*/  LDS.U8 R2, [UR4] ;  /* 0x00000004ff027984 */ /* 0x000ea20008000000 */
[----:B------:R-:W-:Y:S02]  /*0090*/  UMOV UR4, 0x400 ;  /* 0x0000040000047882 */ /* 0x000fe40000000000 */
[----:B------:R-:W-:Y:S01]  /*00a0*/  ULEA UR4, UR6, UR4, 0x18 ;  /* 0x0000000406047291 */ /* 0x000fe2000f8ec0ff */
[----:B--2---:R-:W-:-:S13]  /*00b0*/  ISETP.NE.AND P0, PT, R2, RZ, PT ;  /* 0x000000ff0200720c */ /* 0x004fda0003f05270 */
[----:B------:R-:W-:Y:S05]  /*00c0*/  @P0 BRA `(.L_x_1) ;  /* 0x00000000007c0947 */ /* 0x000fea0003800000 */
[----:B------:R-:W-:-:S13]  /*00d0*/  ELECT P0, URZ, PT ;  /* 0x0000000000ff782f */ /* 0x000fda0003800000 */
[----:B------:R-:W-:Y:S05]  /*00e0*/  @!P0 BRA `(.L_x_2) ;  /* 0x0000000000848947 */ /* 0x000fea0003800000 */
[----:B------:R-:W-:Y:S01]  /*00f0*/  UMOV UR5, 0x2 ;  /* 0x0000000200057882 */ /* 0x000fe20000000000 */
[----:B------:R-:W-:Y:S02]  /*0100*/  IMAD.MOV.U32 R5, RZ, RZ, 0x1 ;  /* 0x00000001ff057424 */ /* 0x000fe400078e00ff */
[----:B------:R-:W-:Y:S02]  /*0110*/  IMAD.MOV.U32 R3, RZ, RZ, 0x3 ;  /* 0x00000003ff037424 */ /* 0x000fe400078e00ff */
[----:B------:R-:W-:Y:S04]  /*0120*/  DEPBAR.LE SB2, 0x36 ;  /* 0x0000ad800000791a */ /* 0x000fe80000000000 */
[----:B------:R-:W2:Y:S02]  /*0130*/  UTCATOMSWS.FIND_AND_SET.ALIGN UP0, UR5, UR5 ;  /* 0x00000005000575e3 */ /* 0x000ea40008000800 */
[----:B--2---:R-:W-:-:S04]  /*0140*/  PLOP3.LUT P0, PT, PT, PT, UP0, 0x80, 0x8 ;  /* 0x000000000008781c */ /* 0x004fc80003f0f008 */
[----:B------:R-:W-:-:S04]  /*0150*/  SEL R2, RZ, 0xffffffff, !P0 ;  /* 0xffffffffff027807 */ /* 0x000fc80004000000 */
[----:B------:R-:W-:Y:S01]  /*0160*/  ISETP.NE.AND P0, PT, R2, RZ, PT ;  /* 0x000000ff0200720c */ /* 0x000fe20003f05270 */
[----:B------:R-:W-:-:S12]  /*0170*/  IMAD.U32 R2, RZ, RZ, UR5 ;  /* 0x00000005ff027e24 */ /* 0x000fd8000f8e00ff */
[----:B------:R-:W-:Y:S05]  /*0180*/  @P0 BRA `(.L_x_3) ;  /* 0x0000000000240947 */ /* 0x000fea0003800000 */
.L_x_4:
[----:B------:R-:W-:Y:S05]  /*0190*/  NANOSLEEP 0x64 ;  /* 0x000000640000795d */ /* 0x000fea0003800000 */
[----:B------:R-:W-:-:S05]  /*01a0*/  UMOV UR5, 0x2 ;  /* 0x0000000200057882 */ /* 0x000fca0000000000 */
[----:B------:R-:W-:Y:S04]  /*01b0*/  DEPBAR.LE SB2, 0x36 ;  /* 0x0000ad800000791a */ /* 0x000fe80000000000 */
[----:B------:R-:W2:Y:S02]  /*01c0*/  UTCATOMSWS.FIND_AND_SET.ALIGN UP0, UR5, UR5 ;  /* 0x00000005000575e3 */ /* 0x000ea40008000800 */
[----:B--2---:R-:W-:-:S04]  /*01d0*/  PLOP3.LUT P0, PT, PT, PT, UP0, 0x80, 0x8 ;  /* 0x000000000008781c */ /* 0x004fc80003f0f008 */
[----:B------:R-:W-:-:S04]  /*01e0*/  SEL R2, RZ, 0xffffffff, !P0 ;  /* 0xffffffffff027807 */ /* 0x000fc80004000000 */
[----:B------:R-:W-:Y:S01]  /*01f0*/  ISETP.NE.AND P0, PT, R2, RZ, PT ;  /* 0x000000ff0200720c */ /* 0x000fe20003f05270 */
[----:B------:R-:W-:-:S12]  /*0200*/  IMAD.U32 R2, RZ, RZ, UR5 ;  /* 0x00000005ff027e24 */ /* 0x000fd8000f8e00ff */
[----:B------:R-:W-:Y:S05]  /*0210*/  @!P0 BRA `(.L_x_4) ;  /* 0xfffffffc00dc8947 */ /* 0x000fea000383ffff */
.L_x_3:
[C---:B------:R-:W-:Y:S01]  /*0220*/  VIADD R4, R2.reuse, 0x10 ;  /* 0x0000001002047836 */ /* 0x040fe20000000000 */
[----:B------:R-:W-:Y:S01]  /*0230*/  UMOV UR5, 0x50 ;  /* 0x0000005000057882 */ /* 0x000fe20000000000 */
[----:B------:R-:W-:Y:S01]  /*0240*/  SHF.L.U32 R3, R3, R2, RZ ;  /* 0x0000000203037219 */ /* 0x000fe200000006ff */
[----:B------:R-:W-:Y:S01]  /*0250*/  ULEA UR5, UR6, UR5, 0x18 ;  /* 0x0000000506057291 */ /* 0x000fe2000f8ec0ff */
[----:B------:R-:W-:Y:S01]  /*0260*/  IMAD.SHL.U32 R2, R2, 0x20, RZ ;  /* 0x0000002002027824 */ /* 0x000fe200078e00ff */
[----:B------:R-:W-:-:S04]  /*0270*/  SHF.L.U32 R4, R5, R4, RZ ;  /* 0x0000000405047219 */ /* 0x000fc800000006ff */
[----:B------:R-:W-:-:S05]  /*0280*/  LOP3.LUT R3, R4, R3, RZ, 0xfc, !PT ;  /* 0x0000000304037212 */ /* 0x000fca00078efcff */
[----:B------:R2:W-:Y:S04]  /*0290*/  ATOMS.OR RZ, [UR5], R3 ;  /* 0x00000003ffff798c */ /* 0x0005e8000b000005 */
[----:B------:R2:W-:Y:S01]  /*02a0*/  STS [UR4], R2 ;  /* 0x00000002ff007988 */ /* 0x0005e20008000804 */
[----:B------:R-:W-:Y:S05]  /*02b0*/  BRA `(.L_x_2) ;  /* 0x0000000000107947 */ /* 0x000fea0003800000 */
.L_x_1:
[----:B------:R-:W-:Y:S01]  /*02c0*/  IMAD.MOV.U32 R3, RZ, RZ, -0x1 ;  /* 0xffffffffff037424 */ /* 0x000fe200078e00ff */
[----:B------:R-:W-:-:S04]  /*02d0*/  MOV R2, 0x300 ;  /* 0x0000030000027802 */ /* 0x000fc80000000f00 */
[----:B------:R2:W-:Y:S03]  /*02e0*/  STS [UR4], R3 ;  /* 0x00000003ff007988 */ /* 0x0005e60008000804 */
[----:B-12---:R-:W-:Y:S05]  /*02f0*/  CALL.REL.NOINC `($__internal_1_$__cuda_sm10x_tcgen05_guardrail_trap_phase_invalid_during_alloc) ;  /* 0x0000002c00107944 */ /* 0x006fea0003c00000 */
.L_x_2:
[----:B------:R-:W-:Y:S05]  /*0300*/  WARPSYNC.ALL ;  /* 0x0000000000007948 */ /* 0x000fea0003800000 */
[----:B------:R-:W-:Y:S01]  /*0310*/  NOP ;  /* 0x0000000000007918 */ /* 0x000fe20000000000 */
.L_x_0:
[----:B------:R-:W3:Y:S08]  /*0320*/  S2UR UR4, SR_CgaCtaId ;  /* 0x00000000000479c3 */ /* 0x000ef00000008800 */
[----:B------:R-:W-:Y:S01]  /*0330*/  BAR.SYNC.DEFER_BLOCKING 0x0 ;  /* 0x0000000000007b1d */ /* 0x000fe20000010000 */
[----:B------:R-:W-:-:S05]  /*0340*/  LOP3.LUT R36, R0, 0x7f, RZ, 0xc0, !PT ;  /* 0x0000007f00247812 */ /* 0x000fca00078ec0ff */
[----:B------:R-:W-:Y:S02]  /*0350*/  UMOV UR8, 0x400 ;  /* 0x0000040000087882 */ /* 0x000fe40000000000 */
[----:B--2---:R-:W2:Y:S08]  /*0360*/  LDC R3, c[0x0][0x398] ;  /* 0x0000e600ff037b82 */ /* 0x004eb00000000800 */
[----:B------:R-:W4:Y:S01]  /*0370*/  LDC R6, c[0x0][0x3a0] ;  /* 0x0000e800ff067b82 */ /* 0x000f220000000800 */
[----:B---3--:R-:W-:-:S07]  /*0380*/  ULEA UR8, UR4, UR8, 0x18 ;  /* 0x0000000804087291 */ /* 0x008fce000f8ec0ff */
[----:B------:R-:W3:Y:S02]  /*0390*/  S2UR UR15, SR_CTAID.Y ;  /* 0x00000000000f79c3 */ /* 0x000ee40000002600 */
[----:B------:R-:W5:Y:S06]  /*03a0*/  LDS R4, [UR8] ;  /* 0x00000008ff047984 */ /* 0x000f6c0008000800 */
[----:B------:R-:W-:Y:S06]  /*03b0*/  BAR.SYNC.DEFER_BLOCKING 0x0 ;  /* 0x0000000000007b1d */ /* 0x000fec0000010000 */
[----:B------:R-:W-:Y:S05]  /*03c0*/  @P2 BRA `(.L_x_5) ;  /* 0x0000000000182947 */ /* 0x000fea0003800000 */
[----:B------:R-:W-:Y:S01]  /*03d0*/  ELECT P0, URZ, PT ;  /* 0x0000000000ff782f */ /* 0x000fe20003800000 */
[----:B------:R-:W-:Y:S01]  /*03e0*/  IMAD.MOV.U32 R2, RZ, RZ, 0x1 ;  /* 0x00000001ff027424 */ /* 0x000fe200078e00ff */
[----:B------:R-:W-:Y:S01]  /*03f0*/  UMOV UR5, 0x40 ;  /* 0x0000004000057882 */ /* 0x000fe20000000000 */
[----:B------:R-:W-:Y:S01]  /*0400*/  UVIRTCOUNT.DEALLOC.SMPOOL 0x80 ;  /* 0x000000800000784c */ /* 0x000fe20000000000 */
[----:B------:R-:W-:-:S09]  /*0410*/  ULEA UR5, UR4, UR5, 0x18 ;  /* 0x0000000504057291 */ /* 0x000fd2000f8ec0ff */
[----:B------:R5:W-:Y:S03]  /*0420*/  @P0 STS.U8 [UR5], R2 ;  /* 0x00000002ff000988 */ /* 0x000be60008000005 */
.L_x_5:
[----:B------:R-:W5:Y:S01]  /*0430*/  S2UR UR4, SR_CTAID.Z ;  /* 0x00000000000479c3 */ /* 0x000f620000002700 */
[----:B------:R-:W4:Y:S01]  /*0440*/  LDCU UR5, c[0x0][0x370] ;  /* 0x00006e00ff0577ac */ /* 0x000f220008000800 */
[C---:B------:R-:W-:Y:S01]  /*0450*/  ISETP.GE.U32.AND P0, PT, R36.reuse, 0x20, PT ;  /* 0x000000202400780c */ /* 0x040fe20003f06070 */
[----:B--2--5:R-:W-:Y:S01]  /*0460*/  VIADD R2, R3, 0xffffffff ;  /* 0xffffffff03027836 */ /* 0x024fe20000000000 */
[C---:B------:R-:W-:Y:S01]  /*0470*/  ISETP.NE.U32.AND P3, PT, R36.reuse, RZ, PT ;  /* 0x000000ff2400720c */ /* 0x040fe20003f65070 */
[----:B------:R-:W2:Y:S01]  /*0480*/  LDCU UR6, c[0x0][0x374] ;  /* 0x00006e80ff0677ac */ /* 0x000ea20008000800 */
[----:B------:R-:W-:Y:S01]  /*0490*/  LEA R10, R36, UR8, 0x2 ;  /* 0x00000008240a7c11 */ /* 0x000fe2000f8e10ff */
[----:B----4-:R-:W-:Y:S01]  /*04a0*/  VIADD R9, R6, 0xffffffff ;  /* 0xffffffff06097836 */ /* 0x010fe20000000000 */
[----:B------:R-:W4:Y:S01]  /*04b0*/  S2UR UR14, SR_CTAID.X ;  /* 0x00000000000e79c3 */ /* 0x000f220000002500 */
[----:B------:R-:W5:Y:S01]  /*04c0*/  LDCU.64 UR12, c[0x0][0x3c0] ;  /* 0x00007800ff0c77ac */ /* 0x000f620008000a00 */
[----:B------:R-:W-:Y:S01]  /*04d0*/  R2UR UR11, R4 ;  /* 0x00000000040b72ca */ /* 0x000fe200000e0000 */
[----:B------:R-:W-:Y:S04]  /*04e0*/  BSSY.RECONVERGENT B0, `(.L_x_6) ;  /* 0x0000011000007945 */ /* 0x000fe80003800200 */
[----:B------:R3:W-:Y:S01]  /*04f0*/  @!P0 STS [R10], RZ ;  /* 0x000000ff0a008388 */ /* 0x0007e20000000800 */
[----:B------:R-:W-:-:S03]  /*0500*/  NOP ;  /* 0x0000000000007918 */ /* 0x000fc60000000000 */
[----:B------:R3:W-:Y:S02]  /*0510*/  @!P3 STS [UR8+0x24], R2 ;  /* 0x00002402ff00b988 */ /* 0x0007e40008000808 */
[----:B--23--:R-:W-:Y:S02]  /*0520*/  UIMAD UR4, UR4, UR6, UR15 ;  /* 0x00000006040472a4 */ /* 0x00cfe4000f8e020f */
[----:B------:R2:W-:Y:S02]  /*0530*/  @!P3 STS [UR8+0x20], R9 ;  /* 0x00002009ff00b988 */ /* 0x0005e40008000808 */
[----:B----4-:R-:W-:-:S04]  /*0540*/  UIMAD UR4, UR4, UR5, UR14 ;  /* 0x00000005040472a4 */ /* 0x010fc8000f8e020e */
[----:B------:R-:W-:-:S04]  /*0550*/  UIMAD UR4, UR4, 0x180, URZ ;  /* 0x00000180040478a4 */ /* 0x000fc8000f8e02ff */
[----:B-----5:R-:W-:-:S04]  /*0560*/  UIADD3 UR6, UP0, UPT, UR4, UR12, URZ ;  /* 0x0000000c04067290 */ /* 0x020fc8000ff1e0ff */
[----:B------:R-:W-:Y:S01]  /*0570*/  ULEA.HI.X.SX32 UR7, UR4, UR13, 0x1, UP0 ;  /* 0x0000000d04077291 */ /* 0x000fe200080f0eff */
[----:B--2---:R-:W-:Y:S11]  /*0580*/  @P3 BRA `(.L_x_7) ;  /* 0x0000000000183947 */ /* 0x004ff60003800000 */
[----:B------:R-:W2:Y:S01]  /*0590*/  LDS R3, [UR8+0x8] ;  /* 0x00000808ff037984 */ /* 0x000ea20008000800 */
[----:B------:R-:W3:Y:S01]  /*05a0*/  LDC.64 R12, c[0x0][0x380] ;  /* 0x0000e000ff0c7b82 */ /* 0x000ee20000000a00 */
[----:B------:R-:W-:Y:S02]  /*05b0*/  IMAD.MOV.U32 R4, RZ, RZ, 0x70 ;  /* 0x00000070ff047424 */ /* 0x000fe400078e00ff */
[----:B---3--:R3:W-:Y:S03]  /*05c0*/  STS.64 [UR8], R12 ;  /* 0x0000000cff007988 */ /* 0x0087e60008000a08 */
[----:B--2---:R-:W-:-:S05]  /*05d0*/  LOP3.LUT R3, R3, 0x10, R4, 0xd8, !PT ;  /* 0x0000001003037812 */ /* 0x004fca00078ed804 */
[----:B------:R3:W-:Y:S02]  /*05e0*/  STS [UR8+0x8], R3 ;  /* 0x00000803ff007988 */ /* 0x0007e40008000808 */
.L_x_7:
[----:B------:R-:W-:Y:S05]  /*05f0*/  BSYNC.RECONVERGENT B0 ;  /* 0x0000000000007941 */ /* 0x000fea0003800200 */
.L_x_6:
[----:B------:R-:W-:Y:S04]  /*0600*/  BSSY.RECONVERGENT B0, `(.L_x_8) ;  /* 0x000000a000007945 */ /* 0x000fe80003800200 */
[----:B------:R-:W-:Y:S05]  /*0610*/  @P3 BRA `(.L_x_9) ;  /* 0x0000000000203947 */ /* 0x000fea0003800000 */
[----:B---3--:R-:W2:Y:S01]  /*0620*/  LDS R3, [UR8+0x34] ;  /* 0x00003408ff037984 */ /* 0x008ea20008000800 */
[----:B------:R-:W-:Y:S02]  /*0630*/  IMAD.MOV.U32 R4, RZ, RZ, 0x3f000000 ;  /* 0x3f000000ff047424 */ /* 0x000fe400078e00ff */
[----:B------:R-:W-:Y:S01]  /*0640*/  @!P3 IMAD.MOV.U32 R5, RZ, RZ, 0x3f ;  /* 0x0000003fff05b424 */ /* 0x000fe200078e00ff */
[----:B------:R-:W3:Y:S02]  /*0650*/  @!P3 LDS R8, [UR8+0x38] ;  /* 0x00003808ff08b984 */ /* 0x000ee40008000800 */
[----:B--2---:R-:W-:Y:S02]  /*0660*/  LOP3.LUT R3, R3, 0xff000000, R4, 0xb8, !PT ;  /* 0xff00000003037812 */ /* 0x004fe400078eb804 */
[----:B---3--:R-:W-:-:S03]  /*0670*/  @!P3 LOP3.LUT R4, R8, 0xff, R5, 0xb8, !PT ;  /* 0x000000ff0804b812 */ /* 0x008fc600078eb805 */
[----:B------:R2:W-:Y:S04]  /*0680*/  STS [UR8+0x34], R3 ;  /* 0x00003403ff007988 */ /* 0x0005e80008000808 */
[----:B------:R2:W-:Y:S02]  /*0690*/  @!P3 STS [UR8+0x38], R4 ;  /* 0x00003804ff00b988 */ /* 0x0005e40008000808 */
.L_x_9:
[----:B------:R-:W-:Y:S05]  /*06a0*/  BSYNC.RECONVERGENT B0 ;  /* 0x0000000000007941 */ /* 0x000fea0003800200 */
.L_x_8:
[----:B------:R-:W-:Y:S04]  /*06b0*/  BSSY.RECONVERGENT B0, `(.L_x_10) ;  /* 0x000000e000007945 */ /* 0x000fe80003800200 */
[----:B------:R-:W-:Y:S05]  /*06c0*/  @P3 BRA `(.L_x_11) ;  /* 0x0000000000303947 */ /* 0x000fea0003800000 */
[----:B--2---:R-:W2:Y:S01]  /*06d0*/  LDS R4, [UR8+0x34] ;  /* 0x00003408ff047984 */ /* 0x004ea20008000800 */
[----:B---3--:R-:W3:Y:S03]  /*06e0*/  LDC.64 R12, c[0x0][0x3a8] ;  /* 0x0000ea00ff0c7b82 */ /* 0x008ee60000000a00 */
[----:B------:R-:W4:Y:S01]  /*06f0*/  LDS R3, [UR8+0x1c] ;  /* 0x00001c08ff037984 */ /* 0x000f220008000800 */
[C---:B---3--:R-:W-:Y:S01]  /*0700*/  SHF.L.U64.HI R8, R12.reuse, 0x1, R13 ;  /* 0x000000010c087819 */ /* 0x048fe2000001020d */
[----:B------:R-:W-:-:S03]  /*0710*/  IMAD.SHL.U32 R5, R12, 0x2, RZ ;  /* 0x000000020c057824 */ /* 0x000fc600078e00ff */
[--C-:B------:R-:W-:Y:S02]  /*0720*/  SHF.R.U32.HI R12, RZ, 0x4, R8.reuse ;  /* 0x00000004ff0c7819 */ /* 0x100fe40000011608 */
[----:B------:R-:W-:-:S05]  /*0730*/  SHF.R.U64 R5, R5, 0x4, R8 ;  /* 0x0000000405057819 */ /* 0x000fca0000001208 */
[----:B------:R5:W-:Y:S01]  /*0740*/  STS [UR8+0xc], R5 ;  /* 0x00000c05ff007988 */ /* 0x000be20008000808 */
[----:B--2---:R-:W-:Y:S02]  /*0750*/  LOP3.LUT R4, R4, 0x7, RZ, 0xb8, !PT ;  /* 0x0000000704047812 */ /* 0x004fe400078eb8ff */
[----:B----4-:R-:W-:-:S03]  /*0760*/  LOP3.LUT R3, R3, 0xf, R12, 0xb8, !PT ;  /* 0x0000000f03037812 */ /* 0x010fc600078eb80c */
[----:B------:R5:W-:Y:S04]  /*0770*/  STS [UR8+0x34], R4 ;  /* 0x00003404ff007988 */ /* 0x000be80008000808 */
[----:B------:R5:W-:Y:S02]  /*0780*/  STS [UR8+0x1c], R3 ;  /* 0x00001c03ff007988 */ /* 0x000be40008000808 */
.L_x_11:
[----:B------:R-:W-:Y:S05]  /*0790*/  BSYNC.RECONVERGENT B0 ;  /* 0x0000000000007941 */ /* 0x000fea0003800200 */
.L_x_10:
[----:B------:R-:W-:Y:S04]  /*07a0*/  BSSY.RECONVERGENT B1, `(.L_x_12) ;  /* 0x000001a000017945 */ /* 0x000fe80003800200 */
[----:B------:R-:W-:Y:S04]  /*07b0*/  BSSY.RELIABLE B0, `(.L_x_13) ;  /* 0x0000015000007945 */ /* 0x000fe80003800100 */
[----:B------:R-:W-:Y:S05]  /*07c0*/  @P3 BRA `(.L_x_14) ;  /* 0x0000000000203947 */ /* 0x000fea0003800000 */
[----:B--23-5:R-:W2:Y:S02]  /*07d0*/  LDS R3, [UR8+0x34] ;  /* 0x00003408ff037984 */ /* 0x02cea40008000800 */
[----:B--2---:R-:W-:-:S05]  /*07e0*/  LOP3.LUT R3, R3, 0x38, RZ, 0xb8, !PT ;  /* 0x0000003803037812 */ /* 0x004fca00078eb8ff */
[----:B------:R2:W-:Y:S01]  /*07f0*/  STS [UR8+0x34], R3 ;  /* 0x00003403ff007988 */ /* 0x0005e20008000808 */
[----:B------:R-:W-:Y:S05]  /*0800*/  @P3 BRA `(.L_x_15) ;  /* 0x0000000000203947 */ /* 0x000fea0003800000 */
[----:B--2---:R-:W2:Y:S01]  /*0810*/  LDS R3, [UR8+0x8] ;  /* 0x00000808ff037984 */ /* 0x004ea20008000800 */
[----:B------:R-:W-:-:S05]  /*0820*/  IMAD.MOV.U32 R4, RZ, RZ, 0x780 ;  /* 0x00000780ff047424 */ /* 0x000fca00078e00ff */
[----:B--2---:R-:W-:-:S05]  /*0830*/  LOP3.LUT R3, R3, 0x300, R4, 0xd8, !PT ;  /* 0x0000030003037812 */ /* 0x004fca00078ed804 */
[----:B------:R4:W-:Y:S02]  /*0840*/  STS [UR8+0x8], R3 ;  /* 0x00000803ff007988 */ /* 0x0009e40008000808 */
.L_x_14:
[----:B------:R-:W-:Y:S05]  /*0850*/  @P3 BRA `(.L_x_16) ;  /* 0x0000000000283947 */ /* 0x000fea0003800000 */
[----:B--2345:R-:W2:Y:S02]  /*0860*/  LDS R3, [UR8+0x8] ;  /* 0x00000808ff037984 */ /* 0x03cea40008000800 */
[----:B--2---:R-:W-:-:S05]  /*0870*/  LOP3.LUT R3, R3, 0x1800, RZ, 0xb8, !PT ;  /* 0x0000180003037812 */ /* 0x004fca00078eb8ff */
[----:B------:R3:W-:Y:S02]  /*0880*/  STS [UR8+0x8], R3 ;  /* 0x00000803ff007988 */ /* 0x0007e40008000808 */
.L_x_15:
[----:B------:R-:W-:Y:S05]  /*0890*/  @P3 BREAK.RELIABLE B0 ;  /* 0x0000000000003942 */ /* 0x000fea0003800100 */
[----:B------:R-:W-:Y:S05]  /*08a0*/  @P3 BRA `(.L_x_17) ;  /* 0x0000000000243947 */ /* 0x000fea0003800000 */
[----:B------:R-:W4:Y:S01]  /*08b0*/  LDS R4, [UR8+0x8] ;  /* 0x00000808ff047984 */ /* 0x000f220008000800 */
[----:B--23--:R-:W-:-:S05]  /*08c0*/  IMAD.MOV.U32 R3, RZ, RZ, 0x6000 ;  /* 0x00006000ff037424 */ /* 0x00cfca00078e00ff */
[----:B----4-:R-:W-:-:S04]  /*08d0*/  LOP3.LUT R3, R4, 0x6000, R3, 0xd8, !PT ;  /* 0x0000600004037812 */ /* 0x010fc800078ed803 */
[----:B------:R-:W-:-:S05]  /*08e0*/  LOP3.LUT R3, R3, 0x400000, RZ, 0xb8, !PT ;  /* 0x0040000003037812 */ /* 0x000fca00078eb8ff */
[----:B------:R2:W-:Y:S02]  /*08f0*/  STS [UR8+0x8], R3 ;  /* 0x00000803ff007988 */ /* 0x0005e40008000808 */
.L_x_16:
[----:B------:R-:W-:Y:S05]  /*0900*/  BSYNC.RELIABLE B0 ;  /* 0x0000000000007941 */ /* 0x000fea0003800100 */
.L_x_13:
[----:B--2345:R-:W2:Y:S02]  /*0910*/  @!P3 LDS R3, [UR8+0x8] ;  /* 0x00000808ff03b984 */ /* 0x03cea40008000800 */
[----:B--2---:R-:W-:-:S05]  /*0920*/  @!P3 LOP3.LUT R3, R3, 0x8000, RZ, 0xb8, !PT ;  /* 0x000080000303b812 */ /* 0x004fca00078eb8ff */
[----:B------:R4:W-:Y:S02]  /*0930*/  @!P3 STS [UR8+0x8], R3 ;  /* 0x00000803ff00b988 */ /* 0x0009e40008000808 */
.L_x_17:
[----:B------:R-:W-:Y:S05]  /*0940*/  BSYNC.RECONVERGENT B1 ;  /* 0x0000000000017941 */ /* 0x000fea0003800200 */
.L_x_12:
[----:B------:R-:W-:Y:S05]  /*0950*/  WARPSYNC.ALL ;  /* 0x0000000000007948 */ /* 0x000fea0003800000 */
[----:B------:R-:W-:Y:S01]  /*0960*/  NOP ;  /* 0x0000000000007918 */ /* 0x000fe20000000000 */
[----:B------:R-:W-:Y:S05]  /*0970*/  @P0 BRA `(.L_x_18) ;  /* 0x0000000000300947 */ /* 0x000fea0003800000 */
[----:B--234-:R-:W2:Y:S01]  /*0980*/  S2R R3, SR_LANEID ;  /* 0x0000000000037919 */ /* 0x01cea20000000000 */
[----:B------:R-:W-:Y:S05]  /*0990*/  WARPSYNC.ALL ;  /* 0x0000000000007948 */ /* 0x000fea0003800000 */
[----:B------:R-:W-:Y:S01]  /*09a0*/  NOP ;  /* 0x0000000000007918 */ /* 0x000fe20000000000 */
[----:B--2---:R-:W-:-:S05]  /*09b0*/  IMAD.SHL.U32 R3, R3, 0x4, RZ ;  /* 0x0000000403037824 */ /* 0x004fca00078e00ff */
[----:B------:R-:W2:Y:S01]  /*09c0*/  LDS R7, [R3+UR8] ;  /* 0x0000000803077984 */ /* 0x000ea20008000800 */
[----:B------:R-:W-:-:S05]  /*09d0*/  IADD3 R4, P1, PT, R3, UR6, RZ ;  /* 0x0000000603047c10 */ /* 0x000fca000ff3e0ff */
[----:B------:R-:W-:-:S05]  /*09e0*/  IMAD.X R5, RZ, RZ, UR7, P1 ;  /* 0x00000007ff057e24 */ /* 0x000fca00088e06ff */
[----:B--2---:R5:W2:Y:S01]  /*09f0*/  ATOMG.E.EXCH.STRONG.GPU PT, RZ, [R4], R7 ;  /* 0x0000000704ff73a8 */ /* 0x004aa200041ee100 */
[----:B------:R-:W-:-:S04]  /*0a00*/  DEPBAR {5,4,3,2,1,0} ;  /* 0x0000003f0000791a */ /* 0x000fc80000000000 */
[----:B------:R-:W3:Y:S02]  /*0a10*/  CCTL.E.C.LDCU.IV.DEEP [UR6] ;  /* 0x0000000006007540 */ /* 0x000ee40009c08000 */
[----:B---3--:R5:W-:Y:S01]  /*0a20*/  UTMACCTL.IV [UR6] ;  /* 0x00000000060079b9 */ /* 0x008be20008000000 */
[----:B------:R-:W-:Y:S01]  /*0a30*/  NOP ;  /* 0x0000000000007918 */ /* 0x000fe20000000000 */
.L_x_18:
[----:B------:R-:W-:Y:S05]  /*0a40*/  @P0 BRA `(.L_x_19) ;  /* 0x00000000000c0947 */ /* 0x000fea0003800000 */
[----:B------:R0:W-:Y:S01]  /*0a50*/  UTMACMDFLUSH ;  /* 0x00000000000079b7 */ /* 0x0001e20000000000 */
[----:B------:R-:W-:Y:S05]  /*0a60*/  @P0 BRA `(.L_x_19) ;  /* 0x0000000000040947 */ /* 0x000fea0003800000 */
[----:B------:R-:W-:-:S04]  /*0a70*/  DEPBAR.LE SB0, 0x0 ;  /* 0x000080000000791a */ /* 0x000fc80000000000 */
.L_x_19:
[----:B------:R-:W-:Y:S05]  /*0a80*/  WARPSYNC.ALL ;  /* 0x0000000000007948 */ /* 0x000fea0003800000 */
[----:B------:R-:W-:Y:S01]  /*0a90*/  NOP ;  /* 0x0000000000007918 */ /* 0x000fe20000000000 */
[----:B--2---:R-:W-:Y:S06]  /*0aa0*/  BAR.SYNC.DEFER_BLOCKING 0x0 ;  /* 0x0000000000007b1d */ /* 0x004fec0000010000 */
[----:B------:R-:W-:Y:S02]  /*0ab0*/  BSSY.RECONVERGENT B1, `(.L_x_20) ;  /* 0x000000b000017945 */ /* 0x000fe40003800200 */
[----:B------:R-:W-:Y:S06]  /*0ac0*/  BAR.SYNC.DEFER_BLOCKING 0x0 ;  /* 0x0000000000007b1d */ /* 0x000fec0000010000 */
[----:B------:R2:W-:Y:S01]  /*0ad0*/  @!P0 STS [R10], RZ ;  /* 0x000000ff0a008388 */ /* 0x0005e20000000800 */
[----:B------:R-:W-:Y:S01]  /*0ae0*/  NOP ;  /* 0x0000000000007918 */ /* 0x000fe20000000000 */
[----:B------:R-:W-:Y:S05]  /*0af0*/  @P3 BRA `(.L_x_21) ;  /* 0x0000000000183947 */ /* 0x000fea0003800000 */
[----:B---34-:R-:W3:Y:S01]  /*0b00*/  LDS R3, [UR8+0x8] ;  /* 0x00000808ff037984 */ /* 0x018ee20008000800 */
[----:B------:R-:W4:Y:S01]  /*0b10*/  LDC.64 R12, c[0x0][0x388] ;  /* 0x0000e200ff0c7b82 */ /* 0x000f220000000a00 */
[----:B-----5:R-:W-:Y:S02]  /*0b20*/  IMAD.MOV.U32 R4, RZ, RZ, 0x70 ;  /* 0x00000070ff047424 */ /* 0x020fe400078e00ff */
[----:B----4-:R4:W-:Y:S03]  /*0b30*/  STS.64 [UR8], R12 ;  /* 0x0000000cff007988 */ /* 0x0109e60008000a08 */
[----:B---3--:R-:W-:-:S05]  /*0b40*/  LOP3.LUT R3, R3, 0x10, R4, 0xd8, !PT ;  /* 0x0000001003037812 */ /* 0x008fca00078ed804 */
[----:B------:R4:W-:Y:S02]  /*0b50*/  STS [UR8+0x8], R3 ;  /* 0x00000803ff007988 */ /* 0x0009e40008000808 */
.L_x_21:
[----:B-----5:R-:W-:Y:S05]  /*0b60*/  BSYNC.RECONVERGENT B1 ;  /* 0x0000000000017941 */ /* 0x020fea0003800200 */
.L_x_20:
[----:B------:R-:W-:Y:S04]  /*0b70*/  BSSY.RECONVERGENT B2, `(.L_x_22) ;  /* 0x000000f000027945 */ /* 0x000fe80003800200 */
[----:B------:R-:W-:Y:S04]  /*0b80*/  BSSY.RELIABLE B1, `(.L_x_23) ;  /* 0x000000c000017945 */ /* 0x000fe80003800100 */
[----:B------:R-:W-:Y:S05]  /*0b90*/  @P3 BRA `(.L_x_24) ;  /* 0x0000000000283947 */ /* 0x000fea0003800000 */
[----:B---34-:R-:W3:Y:S01]  /*0ba0*/  LDS R3, [UR8+0x34] ;  /* 0x00003408ff037984 */ /* 0x018ee20008000800 */
[----:B------:R-:W-:Y:S01]  /*0bb0*/  IMAD.MOV.U32 R4, RZ, RZ, 0x3f000000 ;  /* 0x3f000000ff047424 */ /* 0x000fe200078e00ff */
[----:B------:R-:W-:Y:S05]  /*0bc0*/  @P3 BREAK.RELIABLE B1 ;  /* 0x0000000000013942 */ /* 0x000fea0003800100 */
[----:B---3--:R-:W-:-:S05]  /*0bd0*/  LOP3.LUT R3, R3, 0xff000000, R4, 0xb8, !PT ;  /* 0xff00000003037812 */ /* 0x008fca00078eb804 */
[----:B------:R3:W-:Y:S01]  /*0be0*/  STS [UR8+0x34], R3 ;  /* 0x00003403ff007988 */ /* 0x0007e20008000808 */
[----:B------:R-:W-:Y:S05]  /*0bf0*/  @P3 BRA `(.L_x_25) ;  /* 0x0000000000183947 */ /* 0x000fea0003800000 */
[----:B---3--:R-:W3:Y:S01]  /*0c00*/  LDS R3, [UR8+0x38] ;  /* 0x00003808ff037984 */ /* 0x008ee20008000800 */
[----:B------:R-:W-:-:S05]  /*0c10*/  IMAD.MOV.U32 R4, RZ, RZ, 0x3f ;  /* 0x0000003fff047424 */ /* 0x000fca00078e00ff */
[----:B---3--:R-:W-:-:S05]  /*0c20*/  LOP3.LUT R3, R3, 0xff, R4, 0xb8, !PT ;  /* 0x000000ff03037812 */ /* 0x008fca00078eb804 */
[----:B------:R5:W-:Y:S02]  /*0c30*/  STS [UR8+0x38], R3 ;  /* 0x00003803ff007988 */ /* 0x000be40008000808 */
.L_x_24:
[----:B------:R-:W-:Y:S05]  /*0c40*/  BSYNC.RELIABLE B1 ;  /* 0x0000000000017941 */ /* 0x000fea0003800100 */
.L_x_23:
[----:B------:R2:W-:Y:S02]  /*0c50*/  @!P3 STS [UR8+0x20], R9 ;  /* 0x00002009ff00b988 */ /* 0x0005e40008000808 */
.L_x_25:
[----:B------:R-:W-:Y:S05]  /*0c60*/  BSYNC.RECONVERGENT B2 ;  /* 0x0000000000027941 */ /* 0x000fea0003800200 */
.L_x_22:
[----:B------:R-:W-:Y:S05]  /*0c70*/  WARPSYNC.ALL ;  /* 0x0000000000007948 */ /* 0x000fea0003800000 */
[----:B------:R-:W-:Y:S01]  /*0c80*/  NOP ;  /* 0x0000000000007918 */ /* 0x000fe20000000000 */
[----:B---345:R-:W3:Y:S01]  /*0c90*/  LDC R3, c[0x0][0x39c] ;  /* 0x0000e700ff037b82 */ /* 0x038ee20000000800 */
[----:B------:R-:W-:Y:S01]  /*0ca0*/  BSSY.RECONVERGENT B2, `(.L_x_26) ;  /* 0x0000010000027945 */ /* 0x000fe20003800200 */
[----:B---3--:R-:W-:-:S05]  /*0cb0*/  VIADD R3, R3, 0xffffffff ;  /* 0xffffffff03037836 */ /* 0x008fca0000000000 */
[----:B------:R3:W-:Y:S01]  /*0cc0*/  @!P3 STS [UR8+0x24], R3 ;  /* 0x00002403ff00b988 */ /* 0x0007e20008000808 */
[----:B------:R-:W-:Y:S05]  /*0cd0*/  @P3 BRA `(.L_x_27) ;  /* 0x0000000000303947 */ /* 0x000fea0003800000 */
[----:B------:R-:W4:Y:S01]  /*0ce0*/  LDS R5, [UR8+0x34] ;  /* 0x00003408ff057984 */ /* 0x000f220008000800 */
[----:B------:R-:W5:Y:S03]  /*0cf0*/  LDC.64 R12, c[0x0][0x3b0] ;  /* 0x0000ec00ff0c7b82 */ /* 0x000f660000000a00 */
[----:B------:R-:W2:Y:S01]  /*0d00*/  LDS R4, [UR8+0x1c] ;  /* 0x00001c08ff047984 */ /* 0x000ea20008000800 */
[C---:B-----5:R-:W-:Y:S01]  /*0d10*/  SHF.L.U64.HI R8, R12.reuse, 0x1, R13 ;  /* 0x000000010c087819 */ /* 0x060fe2000001020d */
[----:B------:R-:W-:-:S03]  /*0d20*/  IMAD.SHL.U32 R7, R12, 0x2, RZ ;  /* 0x000000020c077824 */ /* 0x000fc600078e00ff */
[--C-:B--2---:R-:W-:Y:S02]  /*0d30*/  SHF.R.U32.HI R9, RZ, 0x4, R8.reuse ;  /* 0x00000004ff097819 */ /* 0x104fe40000011608 */
[----:B------:R-:W-:-:S05]  /*0d40*/  SHF.R.U64 R7, R7, 0x4, R8 ;  /* 0x0000000407077819 */ /* 0x000fca0000001208 */
[----:B------:R5:W-:Y:S01]  /*0d50*/  STS [UR8+0xc], R7 ;  /* 0x00000c07ff007988 */ /* 0x000be20008000808 */
[----:B----4-:R-:W-:Y:S02]  /*0d60*/  LOP3.LUT R5, R5, 0x7, RZ, 0xb8, !PT ;  /* 0x0000000705057812 */ /* 0x010fe400078eb8ff */
[----:B------:R-:W-:-:S03]  /*0d70*/  LOP3.LUT R4, R4, 0xf, R9, 0xb8, !PT ;  /* 0x0000000f04047812 */ /* 0x000fc600078eb809 */
[----:B------:R5:W-:Y:S04]  /*0d80*/  STS [UR8+0x34], R5 ;  /* 0x00003405ff007988 */ /* 0x000be80008000808 */
[----:B------:R5:W-:Y:S02]  /*0d90*/  STS [UR8+0x1c], R4 ;  /* 0x00001c04ff007988 */ /* 0x000be40008000808 */
.L_x_27:
[----:B------:R-:W-:Y:S05]  /*0da0*/  BSYNC.RECONVERGENT B2 ;  /* 0x0000000000027941 */ /* 0x000fea0003800200 */
.L_x_26:
[----:B------:R-:W-:Y:S04]  /*0db0*/  BSSY.RECONVERGENT B3, `(.L_x_28) ;  /* 0x000001a000037945 */ /* 0x000fe80003800200 */
[----:B------:R-:W-:Y:S04]  /*0dc0*/  BSSY.RELIABLE B2, `(.L_x_29) ;  /* 0x0000015000027945 */ /* 0x000fe80003800100 */
[----:B------:R-:W-:Y:S05]  /*0dd0*/  @P3 BRA `(.L_x_30) ;  /* 0x0000000000203947 */ /* 0x000fea0003800000 */
[----:B-----5:R-:W4:Y:S02]  /*0de0*/  LDS R4, [UR8+0x34] ;  /* 0x00003408ff047984 */ /* 0x020f240008000800 */
[----:B----4-:R-:W-:-:S05]  /*0df0*/  LOP3.LUT R4, R4, 0x38, RZ, 0xb8, !PT ;  /* 0x0000003804047812 */ /* 0x010fca00078eb8ff */
[----:B------:R4:W-:Y:S01]  /*0e00*/  STS [UR8+0x34], R4 ;  /* 0x00003404ff007988 */ /* 0x0009e20008000808 */
[----:B------:R-:W-:Y:S05]  /*0e10*/  @P3 BRA `(.L_x_31) ;  /* 0x0000000000203947 */ /* 0x000fea0003800000 */
[----:B----4-:R-:W4:Y:S01]  /*0e20*/  LDS R4, [UR8+0x8] ;  /* 0x00000808ff047984 */ /* 0x010f220008000800 */
[----:B------:R-:W-:-:S05]  /*0e30*/  IMAD.MOV.U32 R5, RZ, RZ, 0x780 ;  /* 0x00000780ff057424 */ /* 0x000fca00078e00ff */
[----:B----4-:R-:W-:-:S05]  /*0e40*/  LOP3.LUT R4, R4, 0x300, R5, 0xd8, !PT ;  /* 0x0000030004047812 */ /* 0x010fca00078ed805 */
[----:B------:R4:W-:Y:S02]  /*0e50*/  STS [UR8+0x8], R4 ;  /* 0x00000804ff007988 */ /* 0x0009e40008000808 */
.L_x_30:
[----:B------:R-:W-:Y:S05]  /*0e60*/  @P3 BRA `(.L_x_32) ;  /* 0x0000000000283947 */ /* 0x000fea0003800000 */
[----:B----45:R-:W4:Y:S02]  /*0e70*/  LDS R4, [UR8+0x8] ;  /* 0x00000808ff047984 */ /* 0x030f240008000800 */
[----:B----4-:R-:W-:-:S05]  /*0e80*/  LOP3.LUT R4, R4, 0x1800, RZ, 0xb8, !PT ;  /* 0x0000180004047812 */ /* 0x010fca00078eb8ff */
[----:B------:R5:W-:Y:S02]  /*0e90*/  STS [UR8+0x8], R4 ;  /* 0x00000804ff007988 */ /* 0x000be40008000808 */
.L_x_31:
[----:B------:R-:W-:Y:S05]  /*0ea0*/  @P3 BREAK.RELIABLE B2 ;  /* 0x0000000000023942 */ /* 0x000fea0003800100 */
[----:B------:R-:W-:Y:S05]  /*0eb0*/  @P3 BRA `(.L_x_33) ;  /* 0x0000000000243947 */ /* 0x000fea0003800000 */
[----:B----45:R-:W4:Y:S01]  /*0ec0*/  LDS R4, [UR8+0x8] ;  /* 0x00000808ff047984 */ /* 0x030f220008000800 */
[----:B------:R-:W-:-:S05]  /*0ed0*/  IMAD.MOV.U32 R5, RZ, RZ, 0x6000 ;  /* 0x00006000ff057424 */ /* 0x000fca00078e00ff */
[----:B----4-:R-:W-:-:S04]  /*0ee0*/  LOP3.LUT R4, R4, 0x6000, R5, 0xd8, !PT ;  /* 0x0000600004047812 */ /* 0x010fc800078ed805 */
[----:B------:R-:W-:-:S05]  /*0ef0*/  LOP3.LUT R4, R4, 0x400000, RZ, 0xb8, !PT ;  /* 0x0040000004047812 */ /* 0x000fca00078eb8ff */
[----:B------:R4:W-:Y:S02]  /*0f00*/  STS [UR8+0x8], R4 ;  /* 0x00000804ff007988 */ /* 0x0009e40008000808 */
.L_x_32:
[----:B------:R-:W-:Y:S05]  /*0f10*/  BSYNC.RELIABLE B2 ;  /* 0x0000000000027941 */ /* 0x000fea0003800100 */
.L_x_29:
[----:B----45:R-:W4:Y:S02]  /*0f20*/  @!P3 LDS R4, [UR8+0x8] ;  /* 0x00000808ff04b984 */ /* 0x030f240008000800 */
[----:B----4-:R-:W-:-:S05]  /*0f30*/  @!P3 LOP3.LUT R4, R4, 0x8000, RZ, 0xb8, !PT ;  /* 0x000080000404b812 */ /* 0x010fca00078eb8ff */
[----:B------:R4:W-:Y:S02]  /*0f40*/  @!P3 STS [UR8+0x8], R4 ;  /* 0x00000804ff00b988 */ /* 0x0009e40008000808 */
.L_x_33:
[----:B------:R-:W-:Y:S05]  /*0f50*/  BSYNC.RECONVERGENT B3 ;  /* 0x0000000000037941 */ /* 0x000fea0003800200 */
.L_x_28:
[----:B------:R-:W-:Y:S05]  /*0f60*/  WARPSYNC.ALL ;  /* 0x0000000000007948 */ /* 0x000fea0003800000 */
[----:B------:R-:W-:Y:S01]  /*0f70*/  NOP ;  /* 0x0000000000007918 */ /* 0x000fe20000000000 */
[----:B------:R-:W-:-:S04]  /*0f80*/  UIADD3 UR5, UPT, UPT, UR4, 0x80, URZ ;  /* 0x0000008004057890 */ /* 0x000fc8000fffe0ff */
[----:B------:R-:W-:-:S04]  /*0f90*/  UIADD3 UR42, UP0, UPT, UR5, UR12, URZ ;  /* 0x0000000c052a7290 */ /* 0x000fc8000ff1e0ff */
[----:B------:R-:W-:Y:S01]  /*0fa0*/  ULEA.HI.X.SX32 UR43, UR5, UR13, 0x1, UP0 ;  /* 0x0000000d052b7291 */ /* 0x000fe200080f0eff */
[----:B------:R-:W-:Y:S11]  /*0fb0*/  @P0 BRA `(.L_x_34) ;  /* 0x0000000000300947 */ /* 0x000ff60003800000 */
[----:B----45:R-:W4:Y:S01]  /*0fc0*/  S2R R4, SR_LANEID ;  /* 0x0000000000047919 */ /* 0x030f220000000000 */
[----:B------:R-:W-:Y:S05]  /*0fd0*/  WARPSYNC.ALL ;  /* 0x0000000000007948 */ /* 0x000fea0003800000 */
[----:B------:R-:W-:Y:S01]  /*0fe0*/  NOP ;  /* 0x0000000000007918 */ /* 0x000fe20000000000 */
[----:B----4-:R-:W-:-:S05]  /*0ff0*/  IMAD.SHL.U32 R8, R4, 0x4, RZ ;  /* 0x0000000404087824 */ /* 0x010fca00078e00ff */
[----:B------:R-:W4:Y:S01]  /*1000*/  LDS R7, [R8+UR8] ;  /* 0x0000000808077984 */ /* 0x000f220008000800 */
[----:B------:R-:W-:-:S05]  /*1010*/  IADD3 R4, P1, PT, R8, UR42, RZ ;  /* 0x0000002a08047c10 */ /* 0x000fca000ff3e0ff */
[----:B------:R-:W-:-:S05]  /*1020*/  IMAD.X R5, RZ, RZ, UR43, P1 ;  /* 0x0000002bff057e24 */ /* 0x000fca00088e06ff */
[----:B----4-:R4:W5:Y:S01]  /*1030*/  ATOMG.E.EXCH.STRONG.GPU PT, RZ, [R4], R7 ;  /* 0x0000000704ff73a8 */ /* 0x01096200041ee100 */
[----:B------:R-:W-:-:S04]  /*1040*/  DEPBAR {5,4,3,2,1,0} ;  /* 0x0000003f0000791a */ /* 0x000fc80000000000 */
[----:B------:R-:W2:Y:S02]  /*1050*/  CCTL.E.C.LDCU.IV.DEEP [UR42] ;  /* 0x000000002a007540 */ /* 0x000ea40009c08000 */
[----:B--2---:R4:W-:Y:S01]  /*1060*/  UTMACCTL.IV [UR42] ;  /* 0x000000002a0079b9 */ /* 0x0049e20008000000 */
[----:B------:R-:W-:Y:S01]  /*1070*/  NOP ;  /* 0x0000000000007918 */ /* 0x000fe20000000000 */
.L_x_34:
[----:B------:R-:W-:Y:S05]  /*1080*/  @P0 BRA `(.L_x_35) ;  /* 0x00000000000c0947 */ /* 0x000fea0003800000 */
[----:B------:R0:W-:Y:S01]  /*1090*/  UTMACMDFLUSH ;  /* 0x00000000000079b7 */ /* 0x0001e20000000000 */
[----:B------:R-:W-:Y:S05]  /*10a0*/  @P0 BRA `(.L_x_35) ;  /* 0x0000000000040947 */ /* 0x000fea0003800000 */
[----:B------:R-:W-:-:S04]  /*10b0*/  DEPBAR.LE SB0, 0x0 ;  /* 0x000080000000791a */ /* 0x000fc80000000000 */
.L_x_35:
[----:B------:R-:W-:Y:S05]  /*10c0*/  WARPSYNC.ALL ;  /* 0x0000000000007948 */ /* 0x000fea0003800000 */
[----:B------:R-:W-:Y:S01]  /*10d0*/  NOP ;  /* 0x0000000000007918 */ /* 0x000fe20000000000 */
[----:B-----5:R-:W-:Y:S06]  /*10e0*/  BAR.SYNC.DEFER_BLOCKING 0x0 ;  /* 0x0000000000007b1d */ /* 0x020fec0000010000 */
[----:B------:R-:W-:Y:S02]  /*10f0*/  BSSY.RECONVERGENT B3, `(.L_x_36) ;  /* 0x000000b000037945 */ /* 0x000fe40003800200 */
[----:B------:R-:W-:Y:S06]  /*1100*/  BAR.SYNC.DEFER_BLOCKING 0x0 ;  /* 0x0000000000007b1d */ /* 0x000fec0000010000 */
[----:B------:R5:W-:Y:S01]  /*1110*/  @!P0 STS [R10], RZ ;  /* 0x000000ff0a008388 */ /* 0x000be20000000800 */
[----:B------:R-:W-:Y:S01]  /*1120*/  NOP ;  /* 0x0000000000007918 */ /* 0x000fe20000000000 */
[----:B------:R-:W-:Y:S05]  /*1130*/  @P3 BRA `(.L_x_37) ;  /* 0x0000000000183947 */ /* 0x000fea0003800000 */
[----:B----4-:R-:W4:Y:S01]  /*1140*/  LDS R4, [UR8+0x8] ;  /* 0x00000808ff047984 */ /* 0x010f220008000800 */
[----:B--2---:R-:W2:Y:S01]  /*1150*/  LDC.64 R8, c[0x0][0x390] ;  /* 0x0000e400ff087b82 */ /* 0x004ea20000000a00 */
[----:B------:R-:W-:Y:S02]  /*1160*/  IMAD.MOV.U32 R5, RZ, RZ, 0x70 ;  /* 0x00000070ff057424 */ /* 0x000fe400078e00ff */
[----:B--2---:R2:W-:Y:S03]  /*1170*/  STS.64 [UR8], R8 ;  /* 0x00000008ff007988 */ /* 0x0045e60008000a08 */
[----:B----4-:R-:W-:-:S05]  /*1180*/  LOP3.LUT R4, R4, 0x10, R5, 0xd8, !PT ;  /* 0x0000001004047812 */ /* 0x010fca00078ed805 */
[----:B------:R2:W-:Y:S02]  /*1190*/  STS [UR8+0x8], R4 ;  /* 0x00000804ff007988 */ /* 0x0005e40008000808 */
.L_x_37:
[----:B----4-:R-:W-:Y:S05]  /*11a0*/  BSYNC.RECONVERGENT B3 ;  /* 0x0000000000037941 */ /* 0x010fea0003800200 */
.L_x_36:
[----:B------:R-:W-:Y:S04]  /*11b0*/  BSSY.RECONVERGENT B4, `(.L_x_38) ;  /* 0x0000011000047945 */ /* 0x000fe80003800200 */
[----:B------:R-:W-:Y:S04]  /*11c0*/  BSSY.RELIABLE B3, `(.L_x_39) ;  /* 0x000000e000037945 */ /* 0x000fe80003800100 */
[----:B------:R-:W-:Y:S05]  /*11d0*/  @P3 BRA `(.L_x_40) ;  /* 0x0000000000243947 */ /* 0x000fea0003800000 */
[----:B--2---:R-:W2:Y:S01]  /*11e0*/  LDS R4, [UR8+0x34] ;  /* 0x00003408ff047984 */ /* 0x004ea20008000800 */
[----:B------:R-:W-:-:S05]  /*11f0*/  IMAD.MOV.U32 R5, RZ, RZ, 0x3f000000 ;  /* 0x3f000000ff057424 */ /* 0x000fca00078e00ff */
[----:B--2---:R-:W-:-:S05]  /*1200*/  LOP3.LUT R4, R4, 0xff000000, R5, 0xb8, !PT ;  /* 0xff00000004047812 */ /* 0x004fca00078eb805 */
[----:B------:R2:W-:Y:S01]  /*1210*/  STS [UR8+0x34], R4 ;  /* 0x00003404ff007988 */ /* 0x0005e20008000808 */
[----:B------:R-:W-:Y:S05]  /*1220*/  @P3 BRA `(.L_x_41) ;  /* 0x00000000001c3947 */ /* 0x000fea0003800000 */
[----:B--2---:R-:W2:Y:S01]  /*1230*/  LDS R4, [UR8+0x38] ;  /* 0x00003808ff047984 */ /* 0x004ea20008000800 */
[----:B------:R-:W-:-:S05]  /*1240*/  IMAD.MOV.U32 R5, RZ, RZ, 0x3f ;  /* 0x0000003fff057424 */ /* 0x000fca00078e00ff */
[----:B--2---:R-:W-:-:S05]  /*1250*/  LOP3.LUT R4, R4, 0xff, R5, 0xb8, !PT ;  /* 0x000000ff04047812 */ /* 0x004fca00078eb805 */
[----:B------:R4:W-:Y:S02]  /*1260*/  STS [UR8+0x38], R4 ;  /* 0x00003804ff007988 */ /* 0x0009e40008000808 */
.L_x_40:
[----:B------:R-:W-:Y:S05]  /*1270*/  @P3 BREAK.RELIABLE B3 ;  /* 0x0000000000033942 */ /* 0x000fea0003800100 */
[----:B------:R-:W-:Y:S05]  /*1280*/  @P3 BRA `(.L_x_42) ;  /* 0x00000000000c3947 */ /* 0x000fea0003800000 */
[----:B------:R2:W-:Y:S02]  /*1290*/  STS [UR8+0x20], R3 ;  /* 0x00002003ff007988 */ /* 0x0005e40008000808 */
.L_x_41:
[----:B------:R-:W-:Y:S05]  /*12a0*/  BSYNC.RELIABLE B3 ;  /* 0x0000000000037941 */ /* 0x000fea0003800100 */
.L_x_39:
[----:B------:R2:W-:Y:S02]  /*12b0*/  @!P3 STS [UR8+0x24], R2 ;  /* 0x00002402ff00b988 */ /* 0x0005e40008000808 */
.L_x_42:
[----:B------:R-:W-:Y:S05]  /*12c0*/  BSYNC.RECONVERGENT B4 ;  /* 0x0000000000047941 */ /* 0x000fea0003800200 */
.L_x_38:
[----:B------:R-:W-:Y:S05]  /*12d0*/  WARPSYNC.ALL ;  /* 0x0000000000007948 */ /* 0x000fea0003800000 */
[----:B------:R-:W-:Y:S01]  /*12e0*/  NOP ;  /* 0x0000000000007918 */ /* 0x000fe20000000000 */
[----:B------:R-:W-:Y:S04]  /*12f0*/  BSSY.RECONVERGENT B4, `(.L_x_43) ;  /* 0x000000e000047945 */ /* 0x000fe80003800200 */
[----:B------:R-:W-:Y:S05]  /*1300*/  @P3 BRA `(.L_x_44) ;  /* 0x0000000000303947 */ /* 0x000fea0003800000 */
[----:B--23--:R-:W2:Y:S01]  /*1310*/  LDS R3, [UR8+0x34] ;  /* 0x00003408ff037984 */ /* 0x00cea20008000800 */
[----:B----4-:R-:W3:Y:S03]  /*1320*/  LDC.64 R4, c[0x0][0x3b8] ;  /* 0x0000ee00ff047b82 */ /* 0x010ee60000000a00 */
        /* <DEDUP_REMOVED lines=10> */
.L_x_44:
[----:B------:R-:W-:Y:S05]  /*13d0*/  BSYNC.RECONVERGENT B4 ;  /* 0x0000000000047941 */ /* 0x000fea0003800200 */
.L_x_43:
[----:B------:R-:W-:Y:S04]  /*13e0*/  BSSY.RECONVERGENT B5, `(.L_x_45) ;  /* 0x000001a000057945 */ /* 0x000fe80003800200 */
[----:B------:R-:W-:Y:S04]  /*13f0*/  BSSY.RELIABLE B4, `(.L_x_46) ;  /* 0x0000015000047945 */ /* 0x000fe80003800100 */
[----:B------:R-:W-:Y:S05]  /*1400*/  @P3 BRA `(.L_x_47) ;  /* 0x0000000000203947 */ /* 0x000fea0003800000 */
[----:B--23--:R-:W2:Y:S02]  /*1410*/  LDS R2, [UR8+0x34] ;  /* 0x00003408ff027984 */ /* 0x00cea40008000800 */
[----:B--2---:R-:W-:-:S05]  /*1420*/  LOP3.LUT R2, R2, 0x38, RZ, 0xb8, !PT ;  /* 0x0000003802027812 */ /* 0x004fca00078eb8ff */
[----:B------:R2:W-:Y:S01]  /*1430*/  STS [UR8+0x34], R2 ;  /* 0x00003402ff007988 */ /* 0x0005e20008000808 */
[----:B------:R-:W-:Y:S05]  /*1440*/  @P3 BRA `(.L_x_48) ;  /* 0x0000000000203947 */ /* 0x000fea0003800000 */
[----:B--2---:R-:W2:Y:S01]  /*1450*/  LDS R2, [UR8+0x8] ;  /* 0x00000808ff027984 */ /* 0x004ea20008000800 */
[----:B------:R-:W-:-:S05]  /*1460*/  IMAD.MOV.U32 R3, RZ, RZ, 0x780 ;  /* 0x00000780ff037424 */ /* 0x000fca00078e00ff */
[----:B--2---:R-:W-:-:S05]  /*1470*/  LOP3.LUT R2, R2, 0x300, R3, 0xd8, !PT ;  /* 0x0000030002027812 */ /* 0x004fca00078ed803 */
[----:B------:R2:W-:Y:S02]  /*1480*/  STS [UR8+0x8], R2 ;  /* 0x00000802ff007988 */ /* 0x0005e40008000808 */
.L_x_47:
[----:B------:R-:W-:Y:S05]  /*1490*/  @P3 BRA `(.L_x_49) ;  /* 0x0000000000283947 */ /* 0x000fea0003800000 */
[----:B--23--:R-:W2:Y:S02]  /*14a0*/  LDS R2, [UR8+0x8] ;  /* 0x00000808ff027984 */ /* 0x00cea40008000800 */
[----:B--2---:R-:W-:-:S05]  /*14b0*/  LOP3.LUT R2, R2, 0x1800, RZ, 0xb8, !PT ;  /* 0x0000180002027812 */ /* 0x004fca00078eb8ff */
[----:B------:R3:W-:Y:S02]  /*14c0*/  STS [UR8+0x8], R2 ;  /* 0x00000802ff007988 */ /* 0x0007e40008000808 */
.L_x_48:
[----:B------:R-:W-:Y:S05]  /*14d0*/  @P3 BREAK.RELIABLE B4 ;  /* 0x0000000000043942 */ /* 0x000fea0003800100 */
[----:B------:R-:W-:Y:S05]  /*14e0*/  @P3 BRA `(.L_x_50) ;  /* 0x0000000000243947 */ /* 0x000fea0003800000 */
[----:B--23--:R-:W2:Y:S01]  /*14f0*/  LDS R2, [UR8+0x8] ;  /* 0x00000808ff027984 */ /* 0x00cea20008000800 */
[----:B------:R-:W-:-:S05]  /*1500*/  IMAD.MOV.U32 R3, RZ, RZ, 0x6000 ;  /* 0x00006000ff037424 */ /* 0x000fca00078e00ff */
[----:B--2---:R-:W-:-:S04]  /*1510*/  LOP3.LUT R2, R2, 0x6000, R3, 0xd8, !PT ;  /* 0x0000600002027812 */ /* 0x004fc800078ed803 */
[----:B------:R-:W-:-:S05]  /*1520*/  LOP3.LUT R2, R2, 0x400000, RZ, 0xb8, !PT ;  /* 0x0040000002027812 */ /* 0x000fca00078eb8ff */
[----:B------:R2:W-:Y:S02]  /*1530*/  STS [UR8+0x8], R2 ;  /* 0x00000802ff007988 */ /* 0x0005e40008000808 */
.L_x_49:
[----:B------:R-:W-:Y:S05]  /*1540*/  BSYNC.RELIABLE B4 ;  /* 0x0000000000047941 */ /* 0x000fea0003800100 */
.L_x_46:
[----:B--23--:R-:W2:Y:S02]  /*1550*/  @!P3 LDS R2, [UR8+0x8] ;  /* 0x00000808ff02b984 */ /* 0x00cea40008000800 */
[----:B--2---:R-:W-:-:S05]  /*1560*/  @!P3 LOP3.LUT R2, R2, 0x8000, RZ, 0xb8, !PT ;  /* 0x000080000202b812 */ /* 0x004fca00078eb8ff */
[----:B------:R2:W-:Y:S02]  /*1570*/  @!P3 STS [UR8+0x8], R2 ;  /* 0x00000802ff00b988 */ /* 0x0005e40008000808 */
.L_x_50:
[----:B------:R-:W-:Y:S05]  /*1580*/  BSYNC.RECONVERGENT B5 ;  /* 0x0000000000057941 */ /* 0x000fea0003800200 */
.L_x_45:
[----:B------:R-:W-:Y:S05]  /*1590*/  WARPSYNC.ALL ;  /* 0x0000000000007948 */ /* 0x000fea0003800000 */
[----:B------:R-:W-:Y:S01]  /*15a0*/  NOP ;  /* 0x0000000000007918 */ /* 0x000fe20000000000 */
[----:B------:R-:W-:-:S04]  /*15b0*/  UIADD3 UR4, UPT, UPT, UR4, 0x100, URZ ;  /* 0x0000010004047890 */ /* 0x000fc8000fffe0ff */
[----:B------:R-:W-:-:S04]  /*15c0*/  UIADD3 UR12, UP0, UPT, UR4, UR12, URZ ;  /* 0x0000000c040c7290 */ /* 0x000fc8000ff1e0ff */
[----:B------:R-:W-:Y:S01]  /*15d0*/  ULEA.HI.X.SX32 UR13, UR4, UR13, 0x1, UP0 ;  /* 0x0000000d040d7291 */ /* 0x000fe200080f0eff */
[----:B------:R-:W-:Y:S11]  /*15e0*/  @P0 BRA `(.L_x_51) ;  /* 0x0000000000300947 */ /* 0x000ff60003800000 */
[----:B--23--:R-:W2:Y:S01]  /*15f0*/  S2R R2, SR_LANEID ;  /* 0x0000000000027919 */ /* 0x00cea20000000000 */
[----:B------:R-:W-:Y:S05]  /*1600*/  WARPSYNC.ALL ;  /* 0x0000000000007948 */ /* 0x000fea0003800000 */
[----:B------:R-:W-:Y:S01]  /*1610*/  NOP ;  /* 0x0000000000007918 */ /* 0x000fe20000000000 */
[----:B--2-4-:R-:W-:-:S05]  /*1620*/  IMAD.SHL.U32 R4, R2, 0x4, RZ ;  /* 0x0000000402047824 */ /* 0x014fca00078e00ff */
[----:B------:R-:W2:Y:S01]  /*1630*/  LDS R5, [R4+UR8] ;  /* 0x0000000804057984 */ /* 0x000ea20008000800 */
[----:B------:R-:W-:-:S05]  /*1640*/  IADD3 R2, P1, PT, R4, UR12, RZ ;  /* 0x0000000c04027c10 */ /* 0x000fca000ff3e0ff */
[----:B------:R-:W-:-:S05]  /*1650*/  IMAD.X R3, RZ, RZ, UR13, P1 ;  /* 0x0000000dff037e24 */ /* 0x000fca00088e06ff */
[----:B--2---:R2:W3:Y:S01]  /*1660*/  ATOMG.E.EXCH.STRONG.GPU PT, RZ, [R2], R5 ;  /* 0x0000000502ff73a8 */ /* 0x0044e200041ee100 */
[----:B------:R-:W-:-:S04]  /*1670*/  DEPBAR {5,4,3,2,1,0} ;  /* 0x0000003f0000791a */ /* 0x000fc80000000000 */
[----:B------:R-:W4:Y:S02]  /*1680*/  CCTL.E.C.LDCU.IV.DEEP [UR12] ;  /* 0x000000000c007540 */ /* 0x000f240009c08000 */
[----:B----4-:R2:W-:Y:S01]  /*1690*/  UTMACCTL.IV [UR12] ;  /* 0x000000000c0079b9 */ /* 0x0105e20008000000 */
[----:B------:R-:W-:Y:S01]  /*16a0*/  NOP ;  /* 0x0000000000007918 */ /* 0x000fe20000000000 */
.L_x_51:
[----:B------:R-:W-:Y:S05]  /*16b0*/  @P0 BRA `(.L_x_52) ;  /* 0x00000000000c0947 */ /* 0x000fea0003800000 */
[----:B------:R0:W-:Y:S01]  /*16c0*/  UTMACMDFLUSH ;  /* 0x00000000000079b7 */ /* 0x0001e20000000000 */
[----:B------:R-:W-:Y:S05]  /*16d0*/  @P0 BRA `(.L_x_52) ;  /* 0x0000000000040947 */ /* 0x000fea0003800000 */
[----:B------:R-:W-:-:S04]  /*16e0*/  DEPBAR.LE SB0, 0x0 ;  /* 0x000080000000791a */ /* 0x000fc80000000000 */
.L_x_52:
[----:B------:R-:W-:Y:S05]  /*16f0*/  WARPSYNC.ALL ;  /* 0x0000000000007948 */ /* 0x000fea0003800000 */
[----:B------:R-:W-:Y:S01]  /*1700*/  NOP ;  /* 0x0000000000007918 */ /* 0x000fe20000000000 */
[----:B---3--:R-:W-:Y:S01]  /*1710*/  BAR.SYNC.DEFER_BLOCKING 0x0 ;  /* 0x0000000000007b1d */ /* 0x008fe20000010000 */
[----:B--2---:R-:W-:Y:S01]  /*1720*/  SHF.R.U32.HI R2, RZ, 0x5, R0 ;  /* 0x00000005ff027819 */ /* 0x004fe20000011600 */
[----:B------:R-:W-:-:S03]  /*1730*/  UIADD3 UR10, UPT, UPT, UR8, 0x18020, URZ ;  /* 0x00018020080a7890 */ /* 0x000fc6000fffe0ff */
[----:B------:R-:W-:Y:S01]  /*1740*/  R2UR UR9, R2 ;  /* 0x00000000020972ca */ /* 0x000fe200000e0000 */
[----:B------:R-:W-:Y:S01]  /*1750*/  VOTEU.ALL UP0, P3 ;  /* 0x0000000000ff7886 */ /* 0x000fe20001800000 */
[----:B------:R-:W-:Y:S01]  /*1760*/  UMOV UR4, 0x1 ;  /* 0x0000000100047882 */ /* 0x000fe20000000000 */
[----:B------:R-:W-:Y:S01]  /*1770*/  VOTEU.ALL UP1, P3 ;  /* 0x0000000000ff7886 */ /* 0x000fe20001820000 */
[----:B------:R-:W-:Y:S02]  /*1780*/  BSSY.RECONVERGENT B5, `(.L_x_53) ;  /* 0x0000018000057945 */ /* 0x000fe40003800200 */
[----:B------:R-:W-:-:S04]  /*1790*/  @!UP0 UIADD3 UR16, UPT, UPT, -UR4, 0x100000, URZ ;  /* 0x0010000004108890 */ /* 0x000fc8000fffe1ff */
[----:B------:R-:W-:Y:S02]  /*17a0*/  @!UP0 USHF.L.U32 UR17, UR16, 0xb, URZ ;  /* 0x0000000b10118899 */ /* 0x000fe400080006ff */
[----:B------:R-:W-:Y:S02]  /*17b0*/  @!UP0 USHF.L.U32 UR16, UR16, 0x1, URZ ;  /* 0x0000000110108899 */ /* 0x000fe400080006ff */
[----:B------:R-:W-:-:S04]  /*17c0*/  @!UP0 UIADD3 UR4, UPT, UPT, -UR4, 0x100000, URZ ;  /* 0x0010000004048890 */ /* 0x000fc8000fffe1ff */
[----:B------:R-:W-:Y:S02]  /*17d0*/  @!UP0 USHF.L.U32 UR5, UR4, 0xb, URZ ;  /* 0x0000000b04058899 */ /* 0x000fe400080006ff */
[----:B------:R-:W-:Y:S01]  /*17e0*/  @!UP0 USHF.L.U32 UR4, UR4, 0x1, URZ ;  /* 0x0000000104048899 */ /* 0x000fe200080006ff */
[----:B------:R-:W-:Y:S01]  /*17f0*/  VOTEU.ALL UP0, P3 ;  /* 0x0000000000ff7886 */ /* 0x000fe20001800000 */
[----:B------:R-:W2:Y:S04]  /*1800*/  FENCE.VIEW.ASYNC.S ;  /* 0x00000000000073c6 */ /* 0x000ea80000000000 */
[----:B--2---:R2:W3:Y:S06]  /*1810*/  @!UP0 SYNCS.EXCH.64 URZ, [UR8+0x18000], UR16 ;  /* 0x0180001008ff85b2 */ /* 0x0044ec0008000100 */
[----:B------:R2:W3:Y:S02]  /*1820*/  @!UP1 SYNCS.EXCH.64 URZ, [UR8+0x18020], UR4 ;  /* 0x0180200408ff95b2 */ /* 0x0004e40008000100 */
[----:B---3--:R-:W-:Y:S06]  /*1830*/  BAR.SYNC.DEFER_BLOCKING 0x0 ;  /* 0x0000000000007b1d */ /* 0x008fec0000010000 */
[----:B------:R-:W-:Y:S05]  /*1840*/  @P3 BRA `(.L_x_54) ;  /* 0x00000000002c3947 */ /* 0x000fea0003800000 */
[----:B--2---:R-:W-:Y:S02]  /*1850*/  UMOV UR4, 0x1 ;  /* 0x0000000100047882 */ /* 0x004fe40000000000 */
[----:B------:R-:W-:-:S04]  /*1860*/  UIADD3 UR16, UPT, UPT, -UR4, 0x100000, URZ ;  /* 0x0010000004107890 */ /* 0x000fc8000fffe1ff */
[----:B------:R-:W-:Y:S02]  /*1870*/  USHF.L.U32 UR17, UR16, 0xb, URZ ;  /* 0x0000000b10117899 */ /* 0x000fe400080006ff */
[----:B------:R-:W-:Y:S02]  /*1880*/  USHF.L.U32 UR16, UR16, 0x1, URZ ;  /* 0x0000000110107899 */ /* 0x000fe400080006ff */
[----:B------:R-:W-:-:S04]  /*1890*/  UIADD3 UR4, UPT, UPT, -UR4, 0x100000, URZ ;  /* 0x0010000004047890 */ /* 0x000fc8000fffe1ff */
[----:B------:R-:W-:Y:S02]  /*18a0*/  USHF.L.U32 UR5, UR4, 0xb, URZ ;  /* 0x0000000b04057899 */ /* 0x000fe400080006ff */
[----:B------:R-:W-:Y:S01]  /*18b0*/  USHF.L.U32 UR4, UR4, 0x1, URZ ;  /* 0x0000000104047899 */ /* 0x000fe200080006ff */
[----:B------:R-:W2:Y:S03]  /*18c0*/  FENCE.VIEW.ASYNC.S ;  /* 0x00000000000073c6 */ /* 0x000ea60000000000 */
[----:B--2---:R3:W2:Y:S08]  /*18d0*/  SYNCS.EXCH.64 URZ, [UR8+0x18008], UR16 ;  /* 0x0180081008ff75b2 */ /* 0x0046b00008000100 */
[----:B------:R3:W4:Y:S02]  /*18e0*/  SYNCS.EXCH.64 URZ, [UR8+0x18028], UR4 ;  /* 0x0180280408ff75b2 */ /* 0x0007240008000100 */
[----:B---3--:R-:W-:Y:S01]  /*18f0*/  NOP ;  /* 0x0000000000007918 */ /* 0x008fe20000000000 */
.L_x_54:
[----:B--2---:R-:W-:Y:S05]  /*1900*/  BSYNC.RECONVERGENT B5 ;  /* 0x0000000000057941 */ /* 0x004fea0003800200 */
.L_x_53:
[----:B----4-:R-:W-:Y:S01]  /*1910*/  BAR.SYNC.DEFER_BLOCKING 0x0 ;  /* 0x0000000000007b1d */ /* 0x010fe20000010000 */
[----:B------:R-:W-:Y:S01]  /*1920*/  USHF.L.U32 UR23, UR14, 0x6, URZ ;  /* 0x000000060e177899 */ /* 0x000fe200080006ff */
[----:B------:R-:W-:Y:S01]  /*1930*/  ISETP.GE.AND P0, PT, R6, 0x1, PT ;  /* 0x000000010600780c */ /* 0x000fe20003f06270 */
[----:B------:R-:W-:-:S03]  /*1940*/  USHF.L.U32 UR27, UR15, 0x6, URZ ;  /* 0x000000060f1b7899 */ /* 0x000fc600080006ff */
[----:B------:R-:W-:Y:S04]  /*1950*/  BSSY.RECONVERGENT B5, `(.L_x_55) ;  /* 0x000000d000057945 */ /* 0x000fe80003800200 */
[----:B------:R-:W-:Y:S05]  /*1960*/  @P3 BRA `(.L_x_56) ;  /* 0x00000000002c3947 */ /* 0x000fea0003800000 */
[----:B------:R-:W-:Y:S02]  /*1970*/  UMOV UR4, 0x1 ;  /* 0x0000000100047882 */ /* 0x000fe40000000000 */
[----:B------:R-:W-:-:S04]  /*1980*/  UIADD3 UR16, UPT, UPT, -UR4, 0x100000, URZ ;  /* 0x0010000004107890 */ /* 0x000fc8000fffe1ff */
[----:B------:R-:W-:Y:S02]  /*1990*/  USHF.L.U32 UR17, UR16, 0xb, URZ ;  /* 0x0000000b10117899 */ /* 0x000fe400080006ff */
[----:B------:R-:W-:Y:S02]  /*19a0*/  USHF.L.U32 UR16, UR16, 0x1, URZ ;  /* 0x0000000110107899 */ /* 0x000fe400080006ff */
[----:B------:R-:W-:-:S04]  /*19b0*/  UIADD3 UR4, UPT, UPT, -UR4, 0x100000, URZ ;  /* 0x0010000004047890 */ /* 0x000fc8000fffe1ff */
[----:B------:R-:W-:Y:S02]  /*19c0*/  USHF.L.U32 UR5, UR4, 0xb, URZ ;  /* 0x0000000b04057899 */ /* 0x000fe400080006ff */
[----:B------:R-:W-:Y:S01]  /*19d0*/  USHF.L.U32 UR4, UR4, 0x1, URZ ;  /* 0x0000000104047899 */ /* 0x000fe200080006ff */
[----:B------:R-:W2:Y:S03]  /*19e0*/  FENCE.VIEW.ASYNC.S ;  /* 0x00000000000073c6 */ /* 0x000ea60000000000 */
[----:B--2---:R2:W3:Y:S08]  /*19f0*/  SYNCS.EXCH.64 URZ, [UR8+0x18010], UR16 ;  /* 0x0180101008ff75b2 */ /* 0x0044f00008000100 */
[----:B------:R2:W4:Y:S01]  /*1a00*/  SYNCS.EXCH.64 URZ, [UR8+0x18030], UR4 ;  /* 0x0180300408ff75b2 */ /* 0x0005220008000100 */
[----:B------:R-:W-:Y:S01]  /*1a10*/  NOP ;  /* 0x0000000000007918 */ /* 0x000fe20000000000 */
.L_x_56:
[----:B--2---:R-:W-:Y:S05]  /*1a20*/  BSYNC.RECONVERGENT B5 ;  /* 0x0000000000057941 */ /* 0x004fea0003800200 */
.L_x_55:
[----:B------:R-:W-:Y:S05]  /*1a30*/  @!P0 BRA `(.L_x_57) ;  /* 0x0000000c00448947 */ /* 0x000fea0003800000 */
[----:B---34-:R-:W-:Y:S01]  /*1a40*/  BAR.SYNC.DEFER_BLOCKING 0x0 ;  /* 0x0000000000007b1d */ /* 0x018fe20000010000 */
[----:B------:R-:W-:Y:S01]  /*1a50*/  @!P3 IMAD.MOV.U32 R2, RZ, RZ, 0x8000 ;  /* 0x00008000ff02b424 */ /* 0x000fe200078e00ff */
[----:B------:R-:W-:Y:S01]  /*1a60*/  ELECT P1, URZ, PT ;  /* 0x0000000000ff782f */ /* 0x000fe20003820000 */
[----:B------:R-:W-:-:S03]  /*1a70*/  ULOP3.LUT UR4, UR9, 0x1, URZ, 0xc0, !UPT ;  /* 0x0000000109047892 */ /* 0x000fc6000f8ec0ff */
[C---:B------:R-:W-:Y:S02]  /*1a80*/  ISETP.LT.U32.AND P1, PT, R36.reuse, 0x40, P1 ;  /* 0x000000402400780c */ /* 0x040fe40000f21070 */
[----:B------:R-:W-:Y:S01]  /*1a90*/  ELECT P0, URZ, PT ;  /* 0x0000000000ff782f */ /* 0x000fe20003800000 */
[----:B------:R-:W-:Y:S02]  /*1aa0*/  ULEA UR20, UR4, UR8, 0xd ;  /* 0x0000000804147291 */ /* 0x000fe4000f8e68ff */
[----:B------:R-:W-:Y:S01]  /*1ab0*/  USHF.L.U32 UR22, UR4, 0x6, URZ ;  /* 0x0000000604167899 */ /* 0x000fe200080006ff */
[----:B------:R-:W-:-:S06]  /*1ac0*/  ISETP.LT.U32.AND P0, PT, R36, 0x40, P0 ;  /* 0x000000402400780c */ /* 0x000fcc0000701070 */
[----:B------:R-:W-:Y:S01]  /*1ad0*/  UMOV UR26, UR22 ;  /* 0x00000016001a7c82 */ /* 0x000fe20008000000 */
[----:B------:R-:W-:Y:S01]  /*1ae0*/  VOTEU.ANY UP0, P1 ;  /* 0x0000000000ff7886 */ /* 0x000fe20000800100 */
[----:B------:R2:W-:Y:S01]  /*1af0*/  @!P3 SYNCS.ARRIVE.TRANS64 RZ, [UR8+0x18000], R2 ;  /* 0x01800002ffffb9a7 */ /* 0x0005e20008000008 */
[----:B------:R3:W-:Y:S06]  /*1b00*/  MEMBAR.ALL.CTA ;  /* 0x0000000000007992 */ /* 0x0007ec0000008000 */
[----:B---3--:R-:W3:Y:S01]  /*1b10*/  FENCE.VIEW.ASYNC.S ;  /* 0x00000000000073c6 */ /* 0x008ee20000000000 */
[----:B------:R-:W-:Y:S01]  /*1b20*/  @UP0 UIADD3 UR21, UPT, UPT, UR8, 0x18000, URZ ;  /* 0x0001800008150890 */ /* 0x000fe2000fffe0ff */
[----:B---3--:R-:W-:Y:S01]  /*1b30*/  VOTEU.ANY UP0, P1 ;  /* 0x0000000000ff7886 */ /* 0x008fe20000800100 */
[----:B------:R-:W-:-:S05]  /*1b40*/  VOTEU.ANY UP1, P0 ;  /* 0x0000000000ff7886 */ /* 0x000fca0000020100 */
[----:B------:R-:W-:Y:S02]  /*1b50*/  @UP1 UIADD3 UR24, UPT, UPT, UR20, 0xc000, URZ ;  /* 0x0000c00014181890 */ /* 0x000fe4000fffe0ff */
[----:B------:R-:W-:Y:S01]  /*1b60*/  @UP1 UIADD3 UR25, UPT, UPT, UR8, 0x18000, URZ ;  /* 0x0001800008191890 */ /* 0x000fe2000fffe0ff */
[----:B------:R-:W-:Y:S01]  /*1b70*/  VOTEU.ANY UP1, P0 ;  /* 0x0000000000ff7886 */ /* 0x000fe20000020100 */
[----:B------:R-:W-:Y:S06]  /*1b80*/  BAR.SYNC.DEFER_BLOCKING 0x0 ;  /* 0x0000000000007b1d */ /* 0x000fec0000010000 */
[----:B------:R2:W-:Y:S01]  /*1b90*/  @UP0 UTMALDG.2D [UR20], [UR6] ;  /* 0x00000014060005b4 */ /* 0x0005e20008008000 */
[----:B------:R-:W-:Y:S01]  /*1ba0*/  UISETP.NE.U32.AND UP0, UPT, UR9, URZ, UPT ;  /* 0x000000ff0900728c */ /* 0x000fe2000bf05070 */
[----:B------:R-:W-:Y:S06]  /*1bb0*/  BAR.SYNC.DEFER_BLOCKING 0x0 ;  /* 0x0000000000007b1d */ /* 0x000fec0000010000 */
[----:B------:R2:W-:Y:S02]  /*1bc0*/  @UP1 UTMALDG.2D [UR24], [UR42] ;  /* 0x000000182a0015b4 */ /* 0x0005e40008008000 */
[----:B------:R-:W-:Y:S06]  /*1bd0*/  BAR.SYNC.DEFER_BLOCKING 0x0 ;  /* 0x0000000000007b1d */ /* 0x000fec0000010000 */
[----:B------:R-:W3:Y:S02]  /*1be0*/  SYNCS.PHASECHK.TRANS64.TRYWAIT P0, [UR8+0x18000], RZ ;  /* 0x018000ffff0075a7 */ /* 0x000ee40008001108 */
[----:B--23--:R-:W-:Y:S05]  /*1bf0*/  @!P0 BRA `(.L_x_58) ;  /* 0x0000001000948947 */ /* 0x00cfea0003800000 */
.L_x_74:
[----:B------:R-:W-:Y:S05]  /*1c00*/  BRA.U UP0, `(.L_x_59) ;  /* 0x0000000100c87547 */ /* 0x000fea000b800000 */
[----:B------:R-:W-:Y:S02]  /*1c10*/  USHF.R.U32.HI UR14, URZ, 0x4, UR8 ;  /* 0x00000004ff0e7899 */ /* 0x000fe40008011608 */
[----:B------:R-:W-:Y:S02]  /*1c20*/  UIADD3 UR15, UPT, UPT, UR8, 0xc000, URZ ;  /* 0x0000c000080f7890 */ /* 0x000fe4000fffe0ff */
[----:B------:R-:W-:Y:S02]  /*1c30*/  USGXT.U32 UR14, UR14, 0xe ;  /* 0x0000000e0e0e789a */ /* 0x000fe40008000000 */
[----:B------:R-:W-:Y:S02]  /*1c40*/  USHF.R.U32.HI UR15, URZ, 0x4, UR15 ;  /* 0x00000004ff0f7899 */ /* 0x000fe4000801160f */
[----:B------:R-:W-:Y:S02]  /*1c50*/  UIADD3 UR50, UP0, UPT, UR14, 0x2, URZ ;  /* 0x000000020e327890 */ /* 0x000fe4000ff1e0ff */
[----:B------:R-:W-:Y:S01]  /*1c60*/  USGXT.U32 UR16, UR15, 0xe ;  /* 0x0000000e0f10789a */ /* 0x000fe20008000000 */
[----:B------:R-:W-:Y:S01]  /*1c70*/  UMOV UR4, URZ ;  /* 0x000000ff00047c82 */ /* 0x000fe20008000000 */
[----:B------:R-:W-:Y:S01]  /*1c80*/  UMOV UR5, URZ ;  /* 0x000000ff00057c82 */ /* 0x000fe20008000000 */
[----:B------:R-:W-:-:S02]  /*1c90*/  UIADD3.X UR51, UPT, UPT, UR4, 0x40004040, URZ, UP0, !UPT ;  /* 0x4000404004337890 */ /* 0x000fc400087fe4ff */
[----:B------:R-:W-:Y:S02]  /*1ca0*/  UIADD3 UR48, UP0, UPT, UR16, 0x2, URZ ;  /* 0x0000000210307890 */ /* 0x000fe4000ff1e0ff */
[----:B------:R-:W-:Y:S02]  /*1cb0*/  UIADD3.64 UR24, UPT, UPT, UR50, 0x4, URZ ;  /* 0x0000000432187897 */ /* 0x000fe4000fffe0ff */
[----:B------:R-:W-:Y:S02]  /*1cc0*/  UIADD3.X UR49, UPT, UPT, UR5, 0x40004040, URZ, UP0, !UPT ;  /* 0x4000404005317890 */ /* 0x000fe400087fe4ff */
[----:B------:R-:W-:Y:S02]  /*1cd0*/  UIADD3.64 UR4, UPT, UPT, UR50, 0x2, URZ ;  /* 0x0000000232047897 */ /* 0x000fe4000fffe0ff */
[----:B------:R-:W-:Y:S02]  /*1ce0*/  UIADD3.64 UR20, UPT, UPT, UR48, 0x2, URZ ;  /* 0x0000000230147897 */ /* 0x000fe4000fffe0ff */
[----:B------:R-:W-:-:S02]  /*1cf0*/  UIADD3.64 UR28, UPT, UPT, UR48, 0x4, URZ ;  /* 0x00000004301c7897 */ /* 0x000fc4000fffe0ff */
[----:B------:R-:W-:Y:S02]  /*1d00*/  UIADD3.64 UR30, UPT, UPT, UR50, 0x1fe, URZ ;  /* 0x000001fe321e7897 */ /* 0x000fe4000fffe0ff */
[----:B------:R-:W-:Y:S02]  /*1d10*/  UIADD3.64 UR32, UPT, UPT, UR48, 0x1fe, URZ ;  /* 0x000001fe30207897 */ /* 0x000fe4000fffe0ff */
[----:B------:R-:W-:Y:S02]  /*1d20*/  UIADD3.64 UR34, UPT, UPT, UR50, 0x200, URZ ;  /* 0x0000020032227897 */ /* 0x000fe4000fffe0ff */
[----:B------:R-:W-:Y:S02]  /*1d30*/  UIADD3.64 UR36, UPT, UPT, UR48, 0x200, URZ ;  /* 0x0000020030247897 */ /* 0x000fe4000fffe0ff */
[----:B------:R-:W-:Y:S02]  /*1d40*/  UIADD3.64 UR38, UPT, UPT, UR50, 0x202, URZ ;  /* 0x0000020232267897 */ /* 0x000fe4000fffe0ff */
[----:B------:R-:W-:Y:S01]  /*1d50*/  UIADD3.64 UR40, UPT, UPT, UR48, 0x202, URZ ;  /* 0x0000020230287897 */ /* 0x000fe2000fffe0ff */
[----:B------:R-:W-:Y:S01]  /*1d60*/  UMOV UR18, 0x0 ;  /* 0x0000000000127882 */ /* 0x000fe20000000000 */
[----:B------:R-:W-:Y:S01]  /*1d70*/  UMOV UR19, 0x4100010 ;  /* 0x0410001000137882 */ /* 0x000fe20000000000 */
[----:B------:R-:W-:Y:S01]  /*1d80*/  UIADD3.64 UR44, UPT, UPT, UR50, 0x204, URZ ;  /* 0x00000204322c7897 */ /* 0x000fe2000fffe0ff */
[----:B------:R-:W-:Y:S01]  /*1d90*/  UMOV UR15, 0x40004040 ;  /* 0x40004040000f7882 */ /* 0x000fe20000000000 */
[----:B------:R-:W-:Y:S01]  /*1da0*/  UIADD3.64 UR46, UPT, UPT, UR48, 0x204, URZ ;  /* 0x00000204302e7897 */ /* 0x000fe2000fffe0ff */
[----:B------:R-:W-:Y:S01]  /*1db0*/  UMOV UR17, 0x40004040 ;  /* 0x4000404000117882 */ /* 0x000fe20000000000 */
[----:B------:R-:W-:Y:S01]  /*1dc0*/  UMOV UR52, 0x0 ;  /* 0x0000000000347882 */ /* 0x000fe20000000000 */
[----:B------:R-:W-:Y:S01]  /*1dd0*/  UMOV UR53, 0x4100010 ;  /* 0x0410001000357882 */ /* 0x000fe20000000000 */
[----:B------:R-:W-:Y:S01]  /*1de0*/  UMOV UR54, 0x0 ;  /* 0x0000000000367882 */ /* 0x000fe20000000000 */
[----:B------:R-:W-:Y:S01]  /*1df0*/  UMOV UR55, 0x4100010 ;  /* 0x0410001000377882 */ /* 0x000fe20000000000 */
[----:B------:R2:W-:Y:S01]  /*1e00*/  UTCHMMA gdesc[UR14], gdesc[UR16], tmem[UR11], tmem[UR18], idesc[UR19], !UPT ;  /* 0x00ff12100e0075ea */ /* 0x0005e2000f80000b */
[----:B------:R-:W-:Y:S01]  /*1e10*/  UMOV UR56, 0x0 ;  /* 0x0000000000387882 */ /* 0x000fe20000000000 */
[----:B------:R-:W-:Y:S01]  /*1e20*/  UMOV UR57, 0x4100010 ;  /* 0x0410001000397882 */ /* 0x000fe20000000000 */
[----:B------:R2:W-:Y:S01]  /*1e30*/  UTCHMMA gdesc[UR50], gdesc[UR48], tmem[UR11], tmem[UR52], idesc[UR53], UPT ;  /* 0x00ff3430320075ea */ /* 0x0005e2000b80000b */
        /* <DEDUP_REMOVED lines=12> */
[----:B------:R2:W-:Y:S01]  /*1f00*/  UTCHMMA gdesc[UR38], gdesc[UR40], tmem[UR11], tmem[UR62], idesc[UR63], UPT ;  /* 0x00ff3e28260075ea */ /* 0x0005e2000b80000b */
[----:B------:R2:W-:Y:S01]  /*1f10*/  UTCHMMA gdesc[UR44], gdesc[UR46], tmem[UR11], tmem[UR64], idesc[UR65], UPT ;  /* 0x00ff402e2c0075ea */ /* 0x0005e2000b80000b */
[----:B------:R-:W-:Y:S01]  /*1f20*/  NOP ;  /* 0x0000000000007918 */ /* 0x000fe20000000000 */
.L_x_59:
[----:B------:R-:W-:Y:S01]  /*1f30*/  ELECT P0, URZ, PT ;  /* 0x0000000000ff782f */ /* 0x000fe20003800000 */
[----:B--2---:R-:W-:Y:S01]  /*1f40*/  UMOV UR4, UR10 ;  /* 0x0000000a00047c82 */ /* 0x004fe20008000000 */
[----:B------:R-:W-:Y:S02]  /*1f50*/  UMOV UR5, URZ ;  /* 0x000000ff00057c82 */ /* 0x000fe40008000000 */
[----:B------:R-:W-:-:S13]  /*1f60*/  ISETP.LT.U32.AND P0, PT, R36, 0x20, P0 ;  /* 0x000000202400780c */ /* 0x000fda0000701070 */
[----:B------:R-:W-:Y:S01]  /*1f70*/  VOTEU.ANY UP0, P0 ;  /* 0x0000000000ff7886 */ /* 0x000fe20000000100 */
[----:B------:R-:W-:Y:S01]  /*1f80*/  VOTEU.ANY UP1, P0 ;  /* 0x0000000000ff7886 */ /* 0x000fe20000020100 */
[----:B------:R-:W-:-:S03]  /*1f90*/  ISETP.GE.U32.AND P0, PT, R6, 0x81, PT ;  /* 0x000000810600780c */ /* 0x000fc60003f06070 */
[----:B------:R-:W-:Y:S02]  /*1fa0*/  @UP0 UMOV UR4, UR4 ;  /* 0x0000000400040c82 */ /* 0x000fe40008000000 */
[----:B------:R2:W-:Y:S01]  /*1fb0*/  @UP1 UTCBAR [UR4], URZ ;  /* 0x000000ff040013e9 */ /* 0x0005e200080000ff */
[----:B------:R-:W-:Y:S06]  /*1fc0*/  BAR.SYNC.DEFER_BLOCKING 0x0 ;  /* 0x0000000000007b1d */ /* 0x000fec0000010000 */
[----:B------:R-:W3:Y:S02]  /*1fd0*/  SYNCS.PHASECHK.TRANS64.TRYWAIT P1, [UR8+0x18020], RZ ;  /* 0x018020ffff0075a7 */ /* 0x000ee40008021108 */
[----:B--23--:R-:W-:Y:S05]  /*1fe0*/  @!P1 BRA `(.L_x_60) ;  /* 0x0000000c00a49947 */ /* 0x00cfea0003800000 */
.L_x_75:
[----:B------:R-:W-:Y:S01]  /*1ff0*/  IMAD.MOV.U32 R2, RZ, RZ, RZ ;  /* 0x000000ffff027224 */ /* 0x000fe200078e00ff */
[----:B------:R-:W-:Y:S06]  /*2000*/  @!P0 BRA `(.L_x_57) ;  /* 0x0000000400d08947 */ /* 0x000fec0003800000 */
[----:B------:R-:W2:Y:S01]  /*2010*/  LDCU UR44, c[0x0][0x3a0] ;  /* 0x00007400ff2c77ac */ /* 0x000ea20008000800 */
[----:B------:R-:W-:Y:S01]  /*2020*/  UMOV UR45, 0x80 ;  /* 0x00000080002d7882 */ /* 0x000fe20000000000 */
[----:B------:R-:W-:-:S05]  /*2030*/  UMOV UR10, 0x1 ;  /* 0x00000001000a7882 */ /* 0x000fca0000000000 */
.L_x_64:
[----:B------:R-:W-:Y:S01]  /*2040*/  BAR.SYNC.DEFER_BLOCKING 0x0 ;  /* 0x0000000000007b1d */ /* 0x000fe20000010000 */
[----:B------:R-:W-:Y:S01]  /*2050*/  ULEA UR46, UR10, UR8, 0x3 ;  /* 0x000000080a2e7291 */ /* 0x000fe2000f8e18ff */
[----:B------:R-:W-:Y:S01]  /*2060*/  @!P3 IMAD.MOV.U32 R3, RZ, RZ, 0x8000 ;  /* 0x00008000ff03b424 */ /* 0x000fe200078e00ff */
[----:B------:R-:W-:Y:S01]  /*2070*/  ELECT P1, URZ, PT ;  /* 0x0000000000ff782f */ /* 0x000fe20003820000 */
[----:B------:R-:W-:-:S03]  /*2080*/  ULEA UR4, UR10, UR8, 0xe ;  /* 0x000000080a047291 */ /* 0x000fc6000f8e70ff */
[----:B------:R-:W-:Y:S01]  /*2090*/  ISETP.LT.U32.AND P1, PT, R36, 0x40, P1 ;  /* 0x000000402400780c */ /* 0x000fe20000f21070 */
[----:B------:R-:W-:Y:S01]  /*20a0*/  ULOP3.LUT UR22, UR9, 0x1, URZ, 0xc0, !UPT ;  /* 0x0000000109167892 */ /* 0x000fe2000f8ec0ff */
[----:B------:R-:W-:-:S03]  /*20b0*/  ELECT P0, URZ, PT ;  /* 0x0000000000ff782f */ /* 0x000fc60003800000 */
[----:B------:R-:W-:Y:S02]  /*20c0*/  ULEA UR20, UR22, UR4, 0xd ;  /* 0x0000000416147291 */ /* 0x000fe4000f8e68ff */
[----:B------:R-:W-:Y:S01]  /*20d0*/  ULEA UR22, UR22, UR45, 0x6 ;  /* 0x0000002d16167291 */ /* 0x000fe2000f8e30ff */
[----:B------:R-:W-:-:S05]  /*20e0*/  ISETP.LT.U32.AND P0, PT, R36, 0x40, P0 ;  /* 0x000000402400780c */ /* 0x000fca0000701070 */
[----:B------:R-:W-:Y:S01]  /*20f0*/  VOTEU.ANY UP0, P1 ;  /* 0x0000000000ff7886 */ /* 0x000fe20000800100 */
[----:B------:R-:W-:Y:S01]  /*2100*/  UMOV UR26, UR22 ;  /* 0x00000016001a7c82 */ /* 0x000fe20008000000 */
[----:B------:R3:W-:Y:S01]  /*2110*/  @!P3 SYNCS.ARRIVE.TRANS64 RZ, [UR46+0x18000], R3 ;  /* 0x01800003ffffb9a7 */ /* 0x0007e2000800002e */
[----:B------:R4:W-:Y:S06]  /*2120*/  MEMBAR.ALL.CTA ;  /* 0x0000000000007992 */ /* 0x0009ec0000008000 */
[----:B----4-:R-:W4:Y:S01]  /*2130*/  FENCE.VIEW.ASYNC.S ;  /* 0x00000000000073c6 */ /* 0x010f220000000000 */
[----:B------:R-:W-:Y:S01]  /*2140*/  @UP0 UIADD3 UR21, UPT, UPT, UR46, 0x18000, URZ ;  /* 0x000180002e150890 */ /* 0x000fe2000fffe0ff */
[----:B----4-:R-:W-:Y:S01]  /*2150*/  VOTEU.ANY UP0, P1 ;  /* 0x0000000000ff7886 */ /* 0x010fe20000800100 */
[----:B------:R-:W-:Y:S01]  /*2160*/  VOTEU.ANY UP1, P0 ;  /* 0x0000000000ff7886 */ /* 0x000fe20000020100 */
[----:B---3--:R-:W-:-:S04]  /*2170*/  IMAD.U32 R3, R2, -0x80000000, RZ ;  /* 0x8000000002037824 */ /* 0x008fc800078e00ff */
        /* <DEDUP_REMOVED lines=9> */
[----:B------:R-:W4:Y:S02]  /*2210*/  SYNCS.PHASECHK.TRANS64.TRYWAIT P0, [UR46+0x18000], R3 ;  /* 0x01800003ff0075a7 */ /* 0x000f24000800112e */
[----:B---34-:R-:W-:Y:S05]  /*2220*/  @!P0 BRA `(.L_x_61) ;  /* 0x0000000c00208947 */ /* 0x018fea0003800000 */
.L_x_76:
        /* <DEDUP_REMOVED lines=11> */
[----:B------:R-:W-:Y:S02]  /*22e0*/  UIADD3 UR60, UP3, UPT, UR18, 0x2, URZ ;  /* 0x00000002123c7890 */ /* 0x000fe4000ff7e0ff */
[----:B------:R-:W-:Y:S02]  /*22f0*/  UIADD3 UR62, UP4, UPT, UR18, 0x4, URZ ;  /* 0x00000004123e7890 */ /* 0x000fe4000ff9e0ff */
[----:B------:R-:W-:Y:S02]  /*2300*/  UIADD3.X UR5, UPT, UPT, UR5, 0x40004040, URZ, UP0, !UPT ;  /* 0x4000404005057890 */ /* 0x000fe400087fe4ff */
[----:B------:R-:W-:Y:S02]  /*2310*/  UIADD3 UR64, UP5, UPT, UR18, 0x1fe, URZ ;  /* 0x000001fe12407890 */ /* 0x000fe4000ffbe0ff */
[----:B------:R-:W-:-:S02]  /*2320*/  UIADD3 UR66, UP0, UPT, UR18, 0x200, URZ ;  /* 0x0000020012427890 */ /* 0x000fc4000ff1e0ff */
[----:B------:R-:W-:Y:S02]  /*2330*/  UIADD3 UR68, UP1, UPT, UR18, 0x202, URZ ;  /* 0x0000020212447890 */ /* 0x000fe4000ff3e0ff */
[----:B------:R-:W-:Y:S02]  /*2340*/  UIADD3.X UR61, UPT, UPT, UR19, URZ, URZ, UP3, !UPT ;  /* 0x000000ff133d7290 */ /* 0x000fe40009ffe4ff */
[----:B------:R-:W-:Y:S02]  /*2350*/  UIADD3 UR38, UP2, UPT, UR18, 0x204, URZ ;  /* 0x0000020412267890 */ /* 0x000fe4000ff5e0ff */
[----:B------:R-:W-:Y:S02]  /*2360*/  UIADD3 UR28, UP3, UPT, UR4, 0x2, URZ ;  /* 0x00000002041c7890 */ /* 0x000fe4000ff7e0ff */
[----:B------:R-:W-:Y:S02]  /*2370*/  UIADD3.X UR63, UPT, UPT, UR19, URZ, URZ, UP4, !UPT ;  /* 0x000000ff133f7290 */ /* 0x000fe4000a7fe4ff */
[----:B------:R-:W-:-:S02]  /*2380*/  UIADD3 UR30, UP4, UPT, UR4, 0x4, URZ ;  /* 0x00000004041e7890 */ /* 0x000fc4000ff9e0ff */
[----:B------:R-:W-:Y:S02]  /*2390*/  UIADD3.X UR65, UPT, UPT, UR19, URZ, URZ, UP5, !UPT ;  /* 0x000000ff13417290 */ /* 0x000fe4000affe4ff */
[----:B------:R-:W-:Y:S02]  /*23a0*/  UIADD3 UR32, UP5, UPT, UR4, 0x1fe, URZ ;  /* 0x000001fe04207890 */ /* 0x000fe4000ffbe0ff */
[----:B------:R-:W-:Y:S02]  /*23b0*/  UIADD3.X UR67, UPT, UPT, UR19, URZ, URZ, UP0, !UPT ;  /* 0x000000ff13437290 */ /* 0x000fe400087fe4ff */
[----:B------:R-:W-:Y:S02]  /*23c0*/  UIADD3 UR34, UP0, UPT, UR4, 0x200, URZ ;  /* 0x0000020004227890 */ /* 0x000fe4000ff1e0ff */
[----:B------:R-:W-:Y:S02]  /*23d0*/  UIADD3.X UR69, UPT, UPT, UR19, URZ, URZ, UP1, !UPT ;  /* 0x000000ff13457290 */ /* 0x000fe40008ffe4ff */
[----:B------:R-:W-:-:S02]  /*23e0*/  UIADD3 UR36, UP1, UPT, UR4, 0x202, URZ ;  /* 0x0000020204247890 */ /* 0x000fc4000ff3e0ff */
[----:B------:R-:W-:Y:S02]  /*23f0*/  UIADD3.X UR39, UPT, UPT, UR19, URZ, URZ, UP2, !UPT ;  /* 0x000000ff13277290 */ /* 0x000fe400097fe4ff */
[----:B------:R-:W-:Y:S02]  /*2400*/  UIADD3.X UR29, UPT, UPT, UR5, URZ, URZ, UP3, !UPT ;  /* 0x000000ff051d7290 */ /* 0x000fe40009ffe4ff */
[----:B------:R-:W-:Y:S02]  /*2410*/  UIADD3 UR40, UP2, UPT, UR4, 0x204, URZ ;  /* 0x0000020404287890 */ /* 0x000fe4000ff5e0ff */
[----:B------:R-:W-:Y:S02]  /*2420*/  UIADD3.X UR31, UPT, UPT, UR5, URZ, URZ, UP4, !UPT ;  /* 0x000000ff051f7290 */ /* 0x000fe4000a7fe4ff */
[----:B------:R-:W-:Y:S02]  /*2430*/  UIADD3.X UR33, UPT, UPT, UR5, URZ, URZ, UP5, !UPT ;  /* 0x000000ff05217290 */ /* 0x000fe4000affe4ff */
[----:B------:R-:W-:-:S02]  /*2440*/  UIADD3.X UR35, UPT, UPT, UR5, URZ, URZ, UP0, !UPT ;  /* 0x000000ff05237290 */ /* 0x000fc400087fe4ff */
[----:B------:R-:W-:Y:S01]  /*2450*/  UIADD3.X UR37, UPT, UPT, UR5, URZ, URZ, UP1, !UPT ;  /* 0x000000ff05257290 */ /* 0x000fe20008ffe4ff */
[----:B------:R-:W-:Y:S01]  /*2460*/  UMOV UR14, 0x0 ;  /* 0x00000000000e7882 */ /* 0x000fe20000000000 */
[----:B------:R-:W-:Y:S01]  /*2470*/  UMOV UR15, 0x4100010 ;  /* 0x04100010000f7882 */ /* 0x000fe20000000000 */
[----:B------:R-:W-:Y:S01]  /*2480*/  UMOV UR17, 0x40004040 ;  /* 0x4000404000117882 */ /* 0x000fe20000000000 */
[----:B------:R-:W-:Y:S01]  /*2490*/  UMOV UR25, 0x40004040 ;  /* 0x4000404000197882 */ /* 0x000fe20000000000 */
[----:B------:R-:W-:Y:S01]  /*24a0*/  UIADD3.X UR41, UPT, UPT, UR5, URZ, URZ, UP2, !UPT ;  /* 0x000000ff05297290 */ /* 0x000fe200097fe4ff */
[----:B------:R3:W-:Y:S01]  /*24b0*/  UTCHMMA gdesc[UR16], gdesc[UR24], tmem[UR11], tmem[UR14], idesc[UR15], UPT ;  /* 0x00ff0e18100075ea */ /* 0x0007e2000b80000b */
[----:B------:R-:W-:Y:S01]  /*24c0*/  UMOV UR20, 0x0 ;  /* 0x0000000000147882 */ /* 0x000fe20000000000 */
[----:B------:R-:W-:Y:S01]  /*24d0*/  UMOV UR21, 0x4100010 ;  /* 0x0410001000157882 */ /* 0x000fe20000000000 */
[----:B------:R-:W-:Y:S01]  /*24e0*/  UMOV UR48, 0x0 ;  /* 0x0000000000307882 */ /* 0x000fe20000000000 */
[----:B------:R-:W-:Y:S01]  /*24f0*/  UMOV UR49, 0x4100010 ;  /* 0x0410001000317882 */ /* 0x000fe20000000000 */
        /* <DEDUP_REMOVED lines=18> */
.L_x_62:
[----:B------:R-:W-:Y:S01]  /*2620*/  ELECT P0, URZ, PT ;  /* 0x0000000000ff782f */ /* 0x000fe20003800000 */
[----:B---3--:R-:W-:-:S03]  /*2630*/  UIADD3 UR4, UPT, UPT, UR46, 0x18020, URZ ;  /* 0x000180202e047890 */ /* 0x008fc6000fffe0ff */
[----:B------:R-:W-:Y:S01]  /*2640*/  ISETP.LT.U32.AND P0, PT, R36, 0x20, P0 ;  /* 0x000000202400780c */ /* 0x000fe20000701070 */
[----:B------:R-:W-:-:S12]  /*2650*/  UMOV UR5, URZ ;  /* 0x000000ff00057c82 */ /* 0x000fd80008000000 */
[----:B------:R-:W-:Y:S01]  /*2660*/  VOTEU.ANY UP0, P0 ;  /* 0x0000000000ff7886 */ /* 0x000fe20000000100 */
[----:B------:R-:W-:-:S04]  /*2670*/  VOTEU.ANY UP1, P0 ;  /* 0x0000000000ff7886 */ /* 0x000fc80000020100 */
[----:B------:R-:W-:Y:S02]  /*2680*/  @UP0 UMOV UR4, UR4 ;  /* 0x0000000400040c82 */ /* 0x000fe40008000000 */
[----:B------:R3:W-:Y:S01]  /*2690*/  @UP1 UTCBAR [UR4], URZ ;  /* 0x000000ff040013e9 */ /* 0x0007e200080000ff */
[----:B------:R-:W-:Y:S06]  /*26a0*/  BAR.SYNC.DEFER_BLOCKING 0x0 ;  /* 0x0000000000007b1d */ /* 0x000fec0000010000 */
[----:B------:R-:W4:Y:S02]  /*26b0*/  SYNCS.PHASECHK.TRANS64.TRYWAIT P0, [UR46+0x18020], R3 ;  /* 0x01802003ff0075a7 */ /* 0x000f24000800112e */
[----:B---34-:R-:W-:Y:S05]  /*26c0*/  @!P0 BRA `(.L_x_63) ;  /* 0x0000000800048947 */ /* 0x018fea0003800000 */
.L_x_77:
[----:B------:R-:W-:Y:S02]  /*26d0*/  UIADD3 UR10, UPT, UPT, UR10, 0x1, URZ ;  /* 0x000000010a0a7890 */ /* 0x000fe4000fffe0ff */
[----:B------:R-:W-:Y:S02]  /*26e0*/  UIADD3 UR45, UPT, UPT, UR45, 0x80, URZ ;  /* 0x000000802d2d7890 */ /* 0x000fe4000fffe0ff */
[----:B------:R-:W-:-:S04]  /*26f0*/  UISETP.NE.U32.AND UP0, UPT, UR10, 0x3, UPT ;  /* 0x000000030a00788c */ /* 0x000fc8000bf05070 */
[----:B------:R-:W-:Y:S02]  /*2700*/  USEL UR10, UR10, URZ, UP0 ;  /* 0x000000ff0a0a7287 */ /* 0x000fe40008000000 */
[----:B------:R-:W-:Y:S02]  /*2710*/  USEL UR4, URZ, 0x1, UP0 ;  /* 0x00000001ff047887 */ /* 0x000fe40008000000 */
[----:B--2---:R-:W-:-:S04]  /*2720*/  UISETP.GE.AND UP0, UPT, UR45, UR44, UPT ;  /* 0x0000002c2d00728c */ /* 0x004fc8000bf06270 */
[----:B------:R-:W-:-:S05]  /*2730*/  LOP3.LUT R2, R2, UR4, RZ, 0x3c, !PT ;  /* 0x0000000402027c12 */ /* 0x000fca000f8e3cff */
[----:B------:R-:W-:Y:S05]  /*2740*/  BRA.U !UP0, `(.L_x_64) ;  /* 0xfffffff9083c7547 */ /* 0x000fea000b83ffff */
.L_x_57:
[----:B---34-:R-:W-:Y:S01]  /*2750*/  BAR.SYNC.DEFER_BLOCKING 0x0 ;  /* 0x0000000000007b1d */ /* 0x018fe20000010000 */
[----:B------:R-:W-:-:S05]  /*2760*/  IMAD.SHL.U32 R2, R0, 0x40, RZ ;  /* 0x0000004000027824 */ /* 0x000fca00078e00ff */
[----:B------:R-:W-:Y:S04]  /*2770*/  BSSY.RECONVERGENT B5, `(.L_x_65) ;  /* 0x0000004000057945 */ /* 0x000fe80003800200 */
[----:B------:R-:W-:Y:S05]  /*2780*/  @P3 BRA `(.L_x_66) ;  /* 0x0000000000083947 */ /* 0x000fea0003800000 */
[----:B------:R-:W2:Y:S02]  /*2790*/  SYNCS.CCTL.IV [UR8+0x18000] ;  /* 0x01800000ff0079b1 */ /* 0x000ea40008000008 */
[----:B--2---:R-:W2:Y:S02]  /*27a0*/  SYNCS.CCTL.IV [UR8+0x18020] ;  /* 0x01802000ff0079b1 */ /* 0x004ea40008000008 */
.L_x_66:
[----:B------:R-:W-:Y:S05]  /*27b0*/  BSYNC.RECONVERGENT B5 ;  /* 0x0000000000057941 */ /* 0x000fea0003800200 */
.L_x_65:
[----:B--2---:R-:W-:Y:S06]  /*27c0*/  BAR.SYNC.DEFER_BLOCKING 0x0 ;  /* 0x0000000000007b1d */ /* 0x004fec0000010000 */
[----:B------:R-:W-:Y:S04]  /*27d0*/  BSSY.RECONVERGENT B5, `(.L_x_67) ;  /* 0x0000004000057945 */ /* 0x000fe80003800200 */
[----:B------:R-:W-:Y:S05]  /*27e0*/  @P3 BRA `(.L_x_68) ;  /* 0x0000000000083947 */ /* 0x000fea0003800000 */
[----:B------:R-:W2:Y:S02]  /*27f0*/  SYNCS.CCTL.IV [UR8+0x18008] ;  /* 0x01800800ff0079b1 */ /* 0x000ea40008000008 */
[----:B--2---:R-:W2:Y:S02]  /*2800*/  SYNCS.CCTL.IV [UR8+0x18028] ;  /* 0x01802800ff0079b1 */ /* 0x004ea40008000008 */
.L_x_68:
[----:B------:R-:W-:Y:S05]  /*2810*/  BSYNC.RECONVERGENT B5 ;  /* 0x0000000000057941 */ /* 0x000fea0003800200 */
.L_x_67:
[----:B--2---:R-:W-:Y:S06]  /*2820*/  BAR.SYNC.DEFER_BLOCKING 0x0 ;  /* 0x0000000000007b1d */ /* 0x004fec0000010000 */
[----:B------:R-:W-:Y:S04]  /*2830*/  BSSY.RECONVERGENT B5, `(.L_x_69) ;  /* 0x0000004000057945 */ /* 0x000fe80003800200 */
[----:B------:R-:W-:Y:S05]  /*2840*/  @P3 BRA `(.L_x_70) ;  /* 0x0000000000083947 */ /* 0x000fea0003800000 */
[----:B------:R-:W2:Y:S02]  /*2850*/  SYNCS.CCTL.IV [UR8+0x18010] ;  /* 0x01801000ff0079b1 */ /* 0x000ea40008000008 */
[----:B--2---:R-:W2:Y:S02]  /*2860*/  SYNCS.CCTL.IV [UR8+0x18030] ;  /* 0x01803000ff0079b1 */ /* 0x004ea40008000008 */
.L_x_70:
[----:B------:R-:W-:Y:S05]  /*2870*/  BSYNC.RECONVERGENT B5 ;  /* 0x0000000000057941 */ /* 0x000fea0003800200 */
.L_x_69:
[----:B------:R-:W-:Y:S01]  /*2880*/  USHF.L.U32 UR9, UR9, 0x15, URZ ;  /* 0x0000001509097899 */ /* 0x000fe200080006ff */
[----:B------:R-:W-:Y:S01]  /*2890*/  IMAD.SHL.U32 R3, R0, 0x10, RZ ;  /* 0x0000001000037824 */ /* 0x000fe200078e00ff */
[----:B------:R-:W-:Y:S01]  /*28a0*/  LOP3.LUT R2, R2, 0x1800, RZ, 0xc0, !PT ;  /* 0x0000180002027812 */ /* 0x000fe200078ec0ff */
[C---:B------:R-:W-:Y:S01]  /*28b0*/  IMAD.SHL.U32 R4, R0.reuse, 0x4, RZ ;  /* 0x0000000400047824 */ /* 0x040fe200078e00ff */
[----:B------:R-:W-:Y:S01]  /*28c0*/  ULOP3.LUT UR9, UR9, 0x600000, URZ, 0xc0, !UPT ;  /* 0x0060000009097892 */ /* 0x000fe2000f8ec0ff */
[----:B------:R-:W-:Y:S01]  /*28d0*/  IMAD.SHL.U32 R0, R0, 0x80, RZ ;  /* 0x0000008000007824 */ /* 0x000fe200078e00ff */
[----:B------:R-:W-:Y:S02]  /*28e0*/  LOP3.LUT R3, R2, 0x70, R3, 0xf8, !PT ;  /* 0x0000007002037812 */ /* 0x000fe400078ef803 */
[----:B------:R-:W-:Y:S01]  /*28f0*/  ELECT P0, URZ, PT ;  /* 0x0000000000ff782f */ /* 0x000fe20003800000 */
[----:B------:R-:W-:Y:S01]  /*2900*/  UIADD3 UR9, UPT, UPT, UR11, UR9, URZ ;  /* 0x000000090b097290 */ /* 0x000fe2000fffe0ff */
[----:B------:R-:W-:Y:S01]  /*2910*/  LOP3.LUT R3, R3, 0x40, R4, 0x78, !PT ;  /* 0x0000004003037812 */ /* 0x000fe200078e7804 */
[----:B------:R-:W-:Y:S01]  /*2920*/  UMOV UR10, UR23 ;  /* 0x00000017000a7c82 */ /* 0x000fe20008000000 */
[----:B------:R-:W-:-:S02]  /*2930*/  ISETP.LT.U32.AND P0, PT, R36, 0x20, P0 ;  /* 0x000000202400780c */ /* 0x000fc40000701070 */
[----:B------:R-:W-:-:S04]  /*2940*/  LOP3.LUT R0, R3, 0x780, R0, 0xf8, !PT ;  /* 0x0000078003007812 */ /* 0x000fc800078ef800 */
[----:B-----5:R-:W-:Y:S01]  /*2950*/  LDTM.16dp32bit_t0_t15.x32 R4, tmem[UR9] ;  /* 0x00000009000479ee */ /* 0x020fe20008a80000 */
[----:B------:R-:W3:Y:S01]  /*2960*/  LDTM.16dp32bit_t16_t31.x32 R4, tmem[UR9+0x20] ;  /* 0x00002009000479ee */ /* 0x000ee20008aa0000 */
[C---:B------:R-:W-:Y:S01]  /*2970*/  LOP3.LUT R2, R0.reuse, 0x10, RZ, 0x3c, !PT ;  /* 0x0000001000027812 */ /* 0x040fe200078e3cff */
[----:B------:R-:W-:Y:S01]  /*2980*/  NOP ;  /* 0x0000000000007918 */ /* 0x000fe20000000000 */
[----:B------:R-:W-:Y:S01]  /*2990*/  LOP3.LUT R3, R0, 0x20, RZ, 0x3c, !PT ;  /* 0x0000002000037812 */ /* 0x000fe200078e3cff */
[----:B------:R-:W-:Y:S02]  /*29a0*/  UMOV UR9, UR27 ;  /* 0x0000001b00097c82 */ /* 0x000fe40008000000 */
[----:B---3--:R-:W-:Y:S01]  /*29b0*/  VOTEU.ANY UP1, P0 ;  /* 0x0000000000ff7886 */ /* 0x008fe20000020100 */
[----:B------:R-:W-:Y:S01]  /*29c0*/  VOTEU.ANY UP0, P0 ;  /* 0x0000000000ff7886 */ /* 0x000fe20000000100 */
[----:B------:R-:W-:Y:S02]  /*29d0*/  F2FP.F16.F32.PACK_AB R4, R5, R4 ;  /* 0x000000040504723e */ /* 0x000fe400000000ff */
[----:B------:R-:W-:-:S02]  /*29e0*/  F2FP.F16.F32.PACK_AB R5, R7, R6 ;  /* 0x000000060705723e */ /* 0x000fc400000000ff */
[----:B------:R-:W-:Y:S02]  /*29f0*/  F2FP.F16.F32.PACK_AB R12, R13, R12 ;  /* 0x0000000c0d0c723e */ /* 0x000fe400000000ff */
[----:B------:R-:W-:Y:S02]  /*2a00*/  F2FP.F16.F32.PACK_AB R6, R9, R8 ;  /* 0x000000080906723e */ /* 0x000fe400000000ff */
[----:B------:R-:W-:Y:S02]  /*2a10*/  F2FP.F16.F32.PACK_AB R7, R11, R10 ;  /* 0x0000000a0b07723e */ /* 0x000fe400000000ff */
[----:B------:R-:W-:Y:S02]  /*2a20*/  F2FP.F16.F32.PACK_AB R13, R15, R14 ;  /* 0x0000000e0f0d723e */ /* 0x000fe400000000ff */
[----:B------:R-:W-:Y:S01]  /*2a30*/  F2FP.F16.F32.PACK_AB R20, R21, R20 ;  /* 0x000000141514723e */ /* 0x000fe200000000ff */
[----:B--2---:R2:W-:Y:S01]  /*2a40*/  STS.128 [R0+UR8], R4 ;  /* 0x0000000400007988 */ /* 0x0045e20008000c08 */
[----:B------:R-:W-:-:S02]  /*2a50*/  F2FP.F16.F32.PACK_AB R14, R17, R16 ;  /* 0x00000010110e723e */ /* 0x000fc400000000ff */
[----:B------:R-:W-:Y:S02]  /*2a60*/  F2FP.F16.F32.PACK_AB R15, R19, R18 ;  /* 0x00000012130f723e */ /* 0x000fe400000000ff */
[----:B------:R-:W-:Y:S02]  /*2a70*/  F2FP.F16.F32.PACK_AB R21, R23, R22 ;  /* 0x000000161715723e */ /* 0x000fe400000000ff */
[----:B------:R-:W-:Y:S01]  /*2a80*/  F2FP.F16.F32.PACK_AB R28, R29, R28 ;  /* 0x0000001c1d1c723e */ /* 0x000fe200000000ff */
[----:B------:R2:W-:Y:S01]  /*2a90*/  STS.128 [R2+UR8], R12 ;  /* 0x0000000c02007988 */ /* 0x0005e20008000c08 */
[----:B------:R-:W-:Y:S02]  /*2aa0*/  F2FP.F16.F32.PACK_AB R22, R25, R24 ;  /* 0x000000181916723e */ /* 0x000fe400000000ff */
[----:B------:R-:W-:Y:S02]  /*2ab0*/  F2FP.F16.F32.PACK_AB R23, R27, R26 ;  /* 0x0000001a1b17723e */ /* 0x000fe400000000ff */
[----:B------:R-:W-:-:S02]  /*2ac0*/  F2FP.F16.F32.PACK_AB R29, R31, R30 ;  /* 0x0000001e1f1d723e */ /* 0x000fc400000000ff */
[----:B------:R-:W-:Y:S01]  /*2ad0*/  F2FP.F16.F32.PACK_AB R30, R33, R32 ;  /* 0x00000020211e723e */ /* 0x000fe200000000ff */
[----:B------:R2:W-:Y:S01]  /*2ae0*/  STS.128 [R3+UR8], R20 ;  /* 0x0000001403007988 */ /* 0x0005e20008000c08 */
[----:B------:R-:W-:Y:S02]  /*2af0*/  F2FP.F16.F32.PACK_AB R31, R35, R34 ;  /* 0x00000022231f723e */ /* 0x000fe400000000ff */
[----:B------:R-:W-:-:S05]  /*2b00*/  LOP3.LUT R8, R0, 0x30, RZ, 0x3c, !PT ;  /* 0x0000003000087812 */ /* 0x000fca00078e3cff */
[----:B------:R2:W-:Y:S01]  /*2b10*/  STS.128 [R8+UR8], R28 ;  /* 0x0000001c08007988 */ /* 0x0005e20008000c08 */
[----:B------:R3:W-:Y:S06]  /*2b20*/  MEMBAR.ALL.CTA ;  /* 0x0000000000007992 */ /* 0x0007ec0000008000 */
[----:B---3--:R-:W3:Y:S02]  /*2b30*/  FENCE.VIEW.ASYNC.S ;  /* 0x00000000000073c6 */ /* 0x008ee40000000000 */
[----:B---3--:R-:W-:Y:S06]  /*2b40*/  BAR.SYNC.DEFER_BLOCKING 0x0 ;  /* 0x0000000000007b1d */ /* 0x008fec0000010000 */
[----:B------:R2:W-:Y:S01]  /*2b50*/  @UP1 UTMASTG.2D [UR8], [UR12] ;  /* 0x000000080c0013b5 */ /* 0x0005e20008008000 */
[----:B------:R0:W-:Y:S01]  /*2b60*/  UTMACMDFLUSH ;  /* 0x00000000000079b7 */ /* 0x0001e20000000000 */
[----:B------:R-:W-:-:S04]  /*2b70*/  DEPBAR.LE SB0, 0x0 ;  /* 0x000080000000791a */ /* 0x000fc80000000000 */
[----:B------:R-:W-:Y:S08]  /*2b80*/  BAR.SYNC.DEFER_BLOCKING 0x0 ;  /* 0x0000000000007b1d */ /* 0x000ff00000010000 */
[----:B------:R-:W-:Y:S06]  /*2b90*/  BAR.SYNC.DEFER_BLOCKING 0x0 ;  /* 0x0000000000007b1d */ /* 0x000fec0000010000 */
[----:B--2---:R-:W-:Y:S05]  /*2ba0*/  @P2 BRA `(.L_x_71) ;  /* 0x0000000000a02947 */ /* 0x004fea0003800000 */
[----:B------:R-:W2:Y:S01]  /*2bb0*/  S2UR UR5, SR_CgaCtaId ;  /* 0x00000000000579c3 */ /* 0x000ea20000008800 */
[----:B------:R-:W-:Y:S01]  /*2bc0*/  NOP ;  /* 0x0000000000007918 */ /* 0x000fe20000000000 */
[----:B------:R-:W-:Y:S01]  /*2bd0*/  UMOV UR4, 0x50 ;  /* 0x0000005000047882 */ /* 0x000fe20000000000 */
[----:B------:R-:W-:Y:S02]  /*2be0*/  IMAD.U32 R0, RZ, RZ, UR11 ;  /* 0x0000000bff007e24 */ /* 0x000fe4000f8e00ff */
[----:B------:R-:W-:Y:S02]  /*2bf0*/  IMAD.MOV.U32 R3, RZ, RZ, 0x3 ;  /* 0x00000003ff037424 */ /* 0x000fe400078e00ff */
[----:B------:R-:W-:Y:S01]  /*2c00*/  IMAD.MOV.U32 R7, RZ, RZ, 0x1 ;  /* 0x00000001ff077424 */ /* 0x000fe200078e00ff */
[----:B------:R-:W-:-:S04]  /*2c10*/  LOP3.LUT R0, R0, 0xffff, RZ, 0xc0, !PT ;  /* 0x0000ffff00007812 */ /* 0x000fc800078ec0ff */
[----:B------:R-:W-:-:S05]  /*2c20*/  SHF.R.U32.HI R0, RZ, 0x5, R0 ;  /* 0x00000005ff007819 */ /* 0x000fca0000011600 */
[----:B------:R-:W-:Y:S01]  /*2c30*/  VIADD R2, R0, 0x10 ;  /* 0x0000001000027836 */ /* 0x000fe20000000000 */
[----:B------:R-:W-:Y:S01]  /*2c40*/  SHF.L.U32 R0, R3, R0, RZ ;  /* 0x0000000003007219 */ /* 0x000fe200000006ff */
[----:B--2---:R-:W-:-:S03]  /*2c50*/  ULEA UR6, UR5, UR4, 0x18 ;  /* 0x0000000405067291 */ /* 0x004fc6000f8ec0ff */
[----:B------:R-:W-:-:S04]  /*2c60*/  SHF.L.U32 R3, R7, R2, RZ ;  /* 0x0000000207037219 */ /* 0x000fc800000006ff */
[----:B------:R-:W-:Y:S02]  /*2c70*/  LOP3.LUT R0, R3, R0, RZ, 0xfc, !PT ;  /* 0x0000000003007212 */ /* 0x000fe400078efcff */
[----:B------:R-:W2:Y:S02]  /*2c80*/  LDS R5, [UR6] ;  /* 0x00000006ff057984 */ /* 0x000ea40008000800 */
[C---:B------:R-:W-:Y:S02]  /*2c90*/  LOP3.LUT R2, R0.reuse, 0xffff, RZ, 0xc0, !PT ;  /* 0x0000ffff00027812 */ /* 0x040fe400078ec0ff */
[----:B--2---:R-:W-:-:S04]  /*2ca0*/  LOP3.LUT R3, R0, 0xffff, R5, 0x80, !PT ;  /* 0x0000ffff00037812 */ /* 0x004fc800078e8005 */
[----:B------:R-:W-:-:S13]  /*2cb0*/  ISETP.NE.AND P0, PT, R3, R2, PT ;  /* 0x000000020300720c */ /* 0x000fda0003f05270 */
[----:B------:R-:W-:Y:S05]  /*2cc0*/  @P0 BRA `(.L_x_72) ;  /* 0x0000000000500947 */ /* 0x000fea0003800000 */
[----:B------:R-:W-:Y:S02]  /*2cd0*/  SHF.R.U32.HI R5, RZ, 0x10, R5 ;  /* 0x00000010ff057819 */ /* 0x000fe40000011605 */
[----:B------:R-:W-:-:S04]  /*2ce0*/  SHF.R.U32.HI R2, RZ, 0x10, R0 ;  /* 0x00000010ff027819 */ /* 0x000fc80000011600 */
[----:B------:R-:W-:-:S04]  /*2cf0*/  LOP3.LUT R5, R5, R2, RZ, 0xc0, !PT ;  /* 0x0000000205057212 */ /* 0x000fc800078ec0ff */
[----:B------:R-:W-:-:S13]  /*2d00*/  ISETP.NE.AND P0, PT, R5, R2, PT ;  /* 0x000000020500720c */ /* 0x000fda0003f05270 */
[----:B------:R-:W-:Y:S05]  /*2d10*/  @P0 BRA `(.L_x_73) ;  /* 0x0000000000300947 */ /* 0x000fea0003800000 */
[----:B------:R-:W-:Y:S01]  /*2d20*/  R2UR UR4, R0 ;  /* 0x00000000000472ca */ /* 0x000fe200000e0000 */
[----:B------:R-:W-:Y:S01]  /*2d30*/  VOTEU.ANY UR5, UPT, PT ;  /* 0x0000000000057886 */ /* 0x000fe200038e0100 */
[----:B------:R-:W2:Y:S01]  /*2d40*/  S2R R0, SR_LANEID ;  /* 0x0000000000007919 */ /* 0x000ea20000000000 */
[----:B------:R-:W-:-:S10]  /*2d50*/  UFLO.U32 UR5, UR5 ;  /* 0x00000005000572bd */ /* 0x000fd400080e0000 */
[----:B------:R-:W-:-:S06]  /*2d60*/  ULOP3.LUT UR4, URZ, UR4, URZ, 0x33, !UPT ;  /* 0x00000004ff047292 */ /* 0x000fcc000f8e33ff */
[----:B------:R-:W-:-:S04]  /*2d70*/  IMAD.U32 R2, RZ, RZ, UR4 ;  /* 0x00000004ff027e24 */ /* 0x000fc8000f8e00ff */
[----:B------:R-:W3:Y:S02]  /*2d80*/  REDUX UR7, R2 ;  /* 0x00000000020773c4 */ /* 0x000ee40000000000 */
[----:B------:R4:W-:Y:S01]  /*2d90*/  UTCATOMSWS.AND URZ, UR4 ;  /* 0x0000000400ff79e3 */ /* 0x0009e20008000000 */
[----:B--2---:R-:W-:Y:S01]  /*2da0*/  ISETP.EQ.U32.AND P0, PT, R0, UR5, PT ;  /* 0x0000000500007c0c */ /* 0x004fe2000bf02070 */
[----:B---3--:R-:W-:-:S12]  /*2db0*/  IMAD.U32 R0, RZ, RZ, UR7 ;  /* 0x00000007ff007e24 */ /* 0x008fd8000f8e00ff */
[----:B------:R4:W-:Y:S01]  /*2dc0*/  @P0 ATOMS.AND RZ, [UR6], R0 ;  /* 0x00000000ffff098c */ /* 0x0009e2000a800006 */
[----:B------:R-:W-:Y:S05]  /*2dd0*/  BRA `(.L_x_71) ;  /* 0x0000000000147947 */ /* 0x000fea0003800000 */
.L_x_73:
[----:B------:R-:W-:-:S07]  /*2de0*/  MOV R2, 0x2e00 ;  /* 0x00002e0000027802 */ /* 0x000fce0000000f00 */
[----:B-1----:R-:W-:Y:S05]  /*2df0*/  CALL.REL.NOINC `($__internal_0_$__cuda_sm10x_tcgen05_guardrail_trap_col_being_dealloced_not_returned_by_alloc) ;  /* 0x0000000000447944 */ /* 0x002fea0003c00000 */
[----:B------:R-:W-:Y:S05]  /*2e00*/  BRA `(.L_x_71) ;  /* 0x0000000000087947 */ /* 0x000fea0003800000 */
.L_x_72:
[----:B------:R-:W-:-:S07]  /*2e10*/  MOV R2, 0x2e30 ;  /* 0x00002e3000027802 */ /* 0x000fce0000000f00 */
[----:B-1----:R-:W-:Y:S05]  /*2e20*/  CALL.REL.NOINC `($__internal_2_$__cuda_sm10x_tcgen05_guardrail_trap_unallocated_columns_being_dealloced) ;  /* 0x0000000000507944 */ /* 0x002fea0003c00000 */
.L_x_71:
[----:B------:R-:W-:Y:S01]  /*2e30*/  NOP ;  /* 0x0000000000007918 */ /* 0x000fe20000000000 */
[----:B----4-:R-:W-:Y:S05]  /*2e40*/  EXIT ;  /* 0x000000000000794d */ /* 0x010fea0003800000 */
.L_x_58:
[----:B------:R-:W2:Y:S02]  /*2e50*/  SYNCS.PHASECHK.TRANS64.TRYWAIT P0, [UR8+0x18000], RZ ;  /* 0x018000ffff0075a7 */ /* 0x000ea40008001108 */
[----:B--2---:R-:W-:Y:S05]  /*2e60*/  @!P0 BRA `(.L_x_58) ;  /* 0xfffffffc00f88947 */ /* 0x004fea000383ffff */
[----:B------:R-:W-:Y:S05]  /*2e70*/  BRA `(.L_x_74) ;  /* 0xffffffec00607947 */ /* 0x000fea000383ffff */
.L_x_60:
[----:B------:R-:W2:Y:S02]  /*2e80*/  SYNCS.PHASECHK.TRANS64.TRYWAIT P1, [UR8+0x18020], RZ ;  /* 0x018020ffff0075a7 */ /* 0x000ea40008021108 */
[----:B--2---:R-:W-:Y:S05]  /*2e90*/  @!P1 BRA `(.L_x_60) ;  /* 0xfffffffc00f89947 */ /* 0x004fea000383ffff */
[----:B------:R-:W-:Y:S05]  /*2ea0*/  BRA `(.L_x_75) ;  /* 0xfffffff000507947 */ /* 0x000fea000383ffff */
.L_x_61:
[----:B------:R-:W3:Y:S02]  /*2eb0*/  SYNCS.PHASECHK.TRANS64.TRYWAIT P0, [UR46+0x18000], R3 ;  /* 0x01800003ff0075a7 */ /* 0x000ee4000800112e */
[----:B---3--:R-:W-:Y:S05]  /*2ec0*/  @!P0 BRA `(.L_x_61) ;  /* 0xfffffffc00f88947 */ /* 0x008fea000383ffff */
[----:B------:R-:W-:Y:S05]  /*2ed0*/  BRA `(.L_x_76) ;  /* 0xfffffff000d47947 */ /* 0x000fea000383ffff */
.L_x_63:
[----:B------:R-:W3:Y:S02]  /*2ee0*/  SYNCS.PHASECHK.TRANS64.TRYWAIT P0, [UR46+0x18020], R3 ;  /* 0x01802003ff0075a7 */ /* 0x000ee4000800112e */
[----:B---3--:R-:W-:Y:S05]  /*2ef0*/  @!P0 BRA `(.L_x_63) ;  /* 0xfffffffc00f88947 */ /* 0x008fea000383ffff */
[----:B------:R-:W-:Y:S05]  /*2f00*/  BRA `(.L_x_77) ;  /* 0xfffffff400f07947 */ /* 0x000fea000383ffff */
        .weak           $__internal_0_$__cuda_sm10x_tcgen05_guardrail_trap_col_being_dealloced_not_returned_by_alloc
        .type           $__internal_0_$__cuda_sm10x_tcgen05_guardrail_trap_col_being_dealloced_not_returned_by_alloc,@function
        .size           $__internal_0_$__cuda_sm10x_tcgen05_guardrail_trap_col_being_dealloced_not_returned_by_alloc,($__internal_1_$__cuda_sm10x_tcgen05_guardrail_trap_phase_invalid_during_alloc - $__internal_0_$__cuda_sm10x_tcgen05_guardrail_trap_col_being_dealloced_not_returned_by_alloc)
$__internal_0_$__cuda_sm10x_tcgen05_guardrail_trap_col_being_dealloced_not_returned_by_alloc:
[----:B------:R-:W-:Y:S05]  /*2f10*/  BPT.TRAP 0x1 ;  /* 0x000000040000795c */ /* 0x000fea0000300000 */
[----:B------:R-:W-:-:S04]  /*2f20*/  IMAD.MOV.U32 R3, RZ, RZ, 0x0 ;  /* 0x00000000ff037424 */ /* 0x000fc800078e00ff */
[----:B------:R-:W-:Y:S05]  /*2f30*/  RET.REL.NODEC R2 `(gluon_tcgen05) ;  /* 0xffffffd002307950 */ /* 0x000fea0003c3ffff */
        .weak           $__internal_1_$__cuda_sm10x_tcgen05_guardrail_trap_phase_invalid_during_alloc
        .type           $__internal_1_$__cuda_sm10x_tcgen05_guardrail_trap_phase_invalid_during_alloc,@function
        .size           $__internal_1_$__cuda_sm10x_tcgen05_guardrail_trap_phase_invalid_during_alloc,($__internal_2_$__cuda_sm10x_tcgen05_guardrail_trap_unallocated_columns_being_dealloced - $__internal_1_$__cuda_sm10x_tcgen05_guardrail_trap_phase_invalid_during_alloc)
$__internal_1_$__cuda_sm10x_tcgen05_guardrail_trap_phase_invalid_during_alloc:
[----:B------:R-:W-:Y:S05]  /*2f40*/  BPT.TRAP 0x1 ;  /* 0x000000040000795c */ /* 0x000fea0000300000 */
[----:B------:R-:W-:-:S04]  /*2f50*/  IMAD.MOV.U32 R3, RZ, RZ, 0x0 ;  /* 0x00000000ff037424 */ /* 0x000fc800078e00ff */
[----:B------:R-:W-:Y:S05]  /*2f60*/  RET.REL.NODEC R2 `(gluon_tcgen05) ;  /* 0xffffffd002247950 */ /* 0x000fea0003c3ffff */
        .weak           $__internal_2_$__cuda_sm10x_tcgen05_guardrail_trap_unallocated_columns_being_dealloced
        .type           $__internal_2_$__cuda_sm10x_tcgen05_guardrail_trap_unallocated_columns_being_dealloced,@function
        .size           $__internal_2_$__cuda_sm10x_tcgen05_guardrail_trap_unallocated_columns_being_dealloced,(.L_x_81 - $__internal_2_$__cuda_sm10x_tcgen05_guardrail_trap_unallocated_columns_being_dealloced)
$__internal_2_$__cuda_sm10x_tcgen05_guardrail_trap_unallocated_columns_being_dealloced:
[----:B------:R-:W-:Y:S05]  /*2f70*/  BPT.TRAP 0x1 ;  /* 0x000000040000795c */ /* 0x000fea0000300000 */
[----:B------:R-:W-:-:S04]  /*2f80*/  IMAD.MOV.U32 R3, RZ, RZ, 0x0 ;  /* 0x00000000ff037424 */ /* 0x000fc800078e00ff */
[----:B------:R-:W-:Y:S05]  /*2f90*/  RET.REL.NODEC R2 `(gluon_tcgen05) ;  /* 0xffffffd002187950 */ /* 0x000fea0003c3ffff */
.L_x_78:
[----:B------:R-:W-:-:S00]  /*2fa0*/  BRA `(.L_x_78) ;  /* 0xfffffffc00fc7947 */ /* 0x000fc0000383ffff */
[----:B------:R-:W-:-:S00]  /*2fb0*/  NOP ;  /* 0x0000000000007918 */ /* 0x000fc00000000000 */
        /* <DEDUP_REMOVED lines=12> */
.L_x_81:


//--------------------- .nv.shared.gluon_tcgen05  --------------------------
	.section	.nv.shared.gluon_tcgen05,"aw",@nobits
	.sectionflags	@""
	.align	16
	.zero		1024


//--------------------- .nv.shared.reserved.0     --------------------------
	.section	.nv.shared.reserved.0,"aw",@nobits
	.align	8
	.weak		__nv_reservedSMEM_offset_0_alias
	.size		__nv_reservedSMEM_offset_0_alias, 0, 64
	.other		__nv_reservedSMEM_offset_0_alias,@"STO_CUDA_RESERVED_SHARED STV_DEFAULT"
__nv_reservedSMEM_offset_0_alias:
	.zero		0
.nv.shared.reserved.0:
	.zero		64
	.weak		__nv_reservedSMEM_allocation_phase
	.type		__nv_reservedSMEM_allocation_phase,@object
	.size		__nv_reservedSMEM_allocation_phase,(.L_0 - __nv_reservedSMEM_allocation_phase)
__nv_reservedSMEM_allocation_phase:
	.zero		1
.L_0:
	.zero		7
	.weak		__nv_reservedSMEM_devtool_atexit_pc
	.type		__nv_reservedSMEM_devtool_atexit_pc,@object
	.size		__nv_reservedSMEM_devtool_atexit_pc,(__nv_reservedSMEM_allocation_mask - __nv_reservedSMEM_devtool_atexit_pc)
__nv_reservedSMEM_devtool_atexit_pc:
	.zero		8
	.weak		__nv_reservedSMEM_allocation_mask
	.type		__nv_reservedSMEM_allocation_mask,@object
	.size		__nv_reservedSMEM_allocation_mask,(.L_2 - __nv_reservedSMEM_allocation_mask)
__nv_reservedSMEM_allocation_mask:
	.zero		4
.L_2:


//--------------------- .nv.constant0.gluon_tcgen05 --------------------------
	.section	.nv.constant0.gluon_tcgen05,"a",@progbits
	.sectionflags	@""
	.align	4
.nv.constant0.gluon_tcgen05:
	.zero		976


//--------------------- SYMBOLS --------------------------

	.type		.nv.reservedSmem.offset0,@object
	.size		.nv.reservedSmem.offset0,0x4
	.type		.nv.reservedSmem.cap,@object
	.size		.nv.reservedSmem.cap,0x4
